	.target	sm_100a

	.elftype	@"ET_EXEC"


//--------------------- .note.nv.tkinfo           --------------------------
	.section	.note.nv.tkinfo,"",@"SHT_NOTE"
	.sectionflags	@"SHF_NOTE_NV_TKINFO"
	.tkinfo
        /*0018*/ 	.word	0x00000002
        /*0030*/ 	.string	""
        /*0030*/ 	.string	"ptxas"
        /*0030*/ 	.string	"Cuda compilation tools, release 13.0, V13.0.88"
        /*0030*/ 	.string	"Build cuda_13.0.r13.0/compiler.36424714_0"
        /*0030*/ 	.string	"-arch sm_100a -m 64 "



//--------------------- .note.nv.cuinfo           --------------------------
	.section	.note.nv.cuinfo,"",@"SHT_NOTE"
	.sectionflags	@"SHF_NOTE_NV_CUINFO"
        /*0018*/ 	.short	0x0002
        /*001a*/ 	.short	0x0064
        /*001c*/ 	.short	0x0082
	.zero		2


//--------------------- .nv.info                  --------------------------
	.section	.nv.info,"",@"SHT_CUDA_INFO"
	.align	4


	//----- nvinfo : EIATTR_REGCOUNT
	.align		4
        /*0000*/ 	.byte	0x04, 0x2f
        /*0002*/ 	.short	(.L_19 - .L_18)
	.align		4
.L_18:
        /*0004*/ 	.word	index@(_ZN7cutlass13device_kernelINS_4gemm6kernel13GemmUniversalIN4cute5tupleIJiiiiEEENS1_10collective13CollectiveMmaINS1_35MainloopSm100TmaUmmaWarpSpecializedILi13ELi2ELi4ENS5_IJNS4_1CILi1EEESB_SB_EEEEENS5_IJNSA_ILi64EEESE_SE_EEENS_6half_tENS5_IJSB_llEEESG_NS5_IJlSB_lEEENS4_8TiledMMAINS4_8MMA_AtomIJNS4_20SM100_MMA_F16BF16_SSISG_SG_fLi64ELi64ELNS4_4UMMA5MajorE1ELSN_0ELNSM_7ScaleInE0ELSO_0EEEEEENS4_6LayoutISC_NS5_IJNSA_ILi0EEESS_SS_EEEEENS5_IJNS4_10UnderscoreESV_SV_EEEEENS4_13SM90_TMA_LOADENS4_14ComposedLayoutINS4_7SwizzleILi3ELi4ELi3EEENS4_18smem_ptr_flag_bitsILi16EEENSR_INS5_IJSE_NSA_ILi8EEEEEENS5_IJSB_SE_EEEEEEEvNS4_8identityESY_NSZ_IS11_S13_NSR_INS5_IJS14_SE_EEENS5_IJSE_SB_EEEEEEEvS19_EENS_8epilogue10collective18CollectiveEpilogueINS1F_23Sm100TmaWarpSpecializedILi3ELi2ELi16ELb1ELb0EEEJSF_NS5_IJNSR_ISE_SB_EENSR_INSA_ILi32EEESB_EEEEESG_SI_SG_SI_NS1F_6fusion15FusionCallbacksIS1J_NS1O_17LinearCombinationISG_fSG_fLNS_15FloatRoundStyleE2EEESF_S1N_JEEENS4_5SM1004TMEM4LOAD26SM100_TMEM_LOAD_16dp256b4xESY_NSZ_INS10_ILi2ELi4ELi3EEES13_NSR_INS5_IJS14_S1L_EEENS5_IJS1L_SB_EEEEEEENS4_17SM75_U32x4_LDSM_NENS4_14SM90_TMA_STOREES22_NS4_17SM90_U32x4_STSM_NENS4_39AutoVectorizingCopyWithAssumedAlignmentILi128EEEEEEvvEEEEvNT_6ParamsE)
        /*0008*/ 	.word	0x0000004f


	//----- nvinfo : EIATTR_FRAME_SIZE
	.align		4
.L_19:
        /*000c*/ 	.byte	0x04, 0x11
        /*000e*/ 	.short	(.L_21 - .L_20)
	.align		4
.L_20:
        /*0010*/ 	.word	index@($__internal_2_$__cuda_sm10x_tcgen05_guardrail_trap_unallocated_columns_being_dealloced)
        /*0014*/ 	.word	0x00000000


	//----- nvinfo : EIATTR_FRAME_SIZE
	.align		4
.L_21:
        /*0018*/ 	.byte	0x04, 0x11
        /*001a*/ 	.short	(.L_23 - .L_22)
	.align		4
.L_22:
        /*001c*/ 	.word	index@($__internal_1_$__cuda_sm10x_tcgen05_guardrail_trap_phase_invalid_during_alloc)
        /*0020*/ 	.word	0x00000000


	//----- nvinfo : EIATTR_FRAME_SIZE
	.align		4
.L_23:
        /*0024*/ 	.byte	0x04, 0x11
        /*0026*/ 	.short	(.L_25 - .L_24)
	.align		4
.L_24:
        /*0028*/ 	.word	index@($__internal_0_$__cuda_sm10x_tcgen05_guardrail_trap_col_being_dealloced_not_returned_by_alloc)
        /*002c*/ 	.word	0x00000000


	//----- nvinfo : EIATTR_FRAME_SIZE
	.align		4
.L_25:
        /*0030*/ 	.byte	0x04, 0x11
        /*0032*/ 	.short	(.L_27 - .L_26)
	.align		4
.L_26:
        /*0034*/ 	.word	index@(_ZN7cutlass13device_kernelINS_4gemm6kernel13GemmUniversalIN4cute5tupleIJiiiiEEENS1_10collective13CollectiveMmaINS1_35MainloopSm100TmaUmmaWarpSpecializedILi13ELi2ELi4ENS5_IJNS4_1CILi1EEESB_SB_EEEEENS5_IJNSA_ILi64EEESE_SE_EEENS_6half_tENS5_IJSB_llEEESG_NS5_IJlSB_lEEENS4_8TiledMMAINS4_8MMA_AtomIJNS4_20SM100_MMA_F16BF16_SSISG_SG_fLi64ELi64ELNS4_4UMMA5MajorE1ELSN_0ELNSM_7ScaleInE0ELSO_0EEEEEENS4_6LayoutISC_NS5_IJNSA_ILi0EEESS_SS_EEEEENS5_IJNS4_10UnderscoreESV_SV_EEEEENS4_13SM90_TMA_LOADENS4_14ComposedLayoutINS4_7SwizzleILi3ELi4ELi3EEENS4_18smem_ptr_flag_bitsILi16EEENSR_INS5_IJSE_NSA_ILi8EEEEEENS5_IJSB_SE_EEEEEEEvNS4_8identityESY_NSZ_IS11_S13_NSR_INS5_IJS14_SE_EEENS5_IJSE_SB_EEEEEEEvS19_EENS_8epilogue10collective18CollectiveEpilogueINS1F_23Sm100TmaWarpSpecializedILi3ELi2ELi16ELb1ELb0EEEJSF_NS5_IJNSR_ISE_SB_EENSR_INSA_ILi32EEESB_EEEEESG_SI_SG_SI_NS1F_6fusion15FusionCallbacksIS1J_NS1O_17LinearCombinationISG_fSG_fLNS_15FloatRoundStyleE2EEESF_S1N_JEEENS4_5SM1004TMEM4LOAD26SM100_TMEM_LOAD_16dp256b4xESY_NSZ_INS10_ILi2ELi4ELi3EEES13_NSR_INS5_IJS14_S1L_EEENS5_IJS1L_SB_EEEEEEENS4_17SM75_U32x4_LDSM_NENS4_14SM90_TMA_STOREES22_NS4_17SM90_U32x4_STSM_NENS4_39AutoVectorizingCopyWithAssumedAlignmentILi128EEEEEEvvEEEEvNT_6ParamsE)
        /*0038*/ 	.word	0x00000000


	//----- nvinfo : EIATTR_MIN_STACK_SIZE
	.align		4
.L_27:
        /*003c*/ 	.byte	0x04, 0x12
        /*003e*/ 	.short	(.L_29 - .L_28)
	.align		4
.L_28:
        /*0040*/ 	.word	index@(_ZN7cutlass13device_kernelINS_4gemm6kernel13GemmUniversalIN4cute5tupleIJiiiiEEENS1_10collective13CollectiveMmaINS1_35MainloopSm100TmaUmmaWarpSpecializedILi13ELi2ELi4ENS5_IJNS4_1CILi1EEESB_SB_EEEEENS5_IJNSA_ILi64EEESE_SE_EEENS_6half_tENS5_IJSB_llEEESG_NS5_IJlSB_lEEENS4_8TiledMMAINS4_8MMA_AtomIJNS4_20SM100_MMA_F16BF16_SSISG_SG_fLi64ELi64ELNS4_4UMMA5MajorE1ELSN_0ELNSM_7ScaleInE0ELSO_0EEEEEENS4_6LayoutISC_NS5_IJNSA_ILi0EEESS_SS_EEEEENS5_IJNS4_10UnderscoreESV_SV_EEEEENS4_13SM90_TMA_LOADENS4_14ComposedLayoutINS4_7SwizzleILi3ELi4ELi3EEENS4_18smem_ptr_flag_bitsILi16EEENSR_INS5_IJSE_NSA_ILi8EEEEEENS5_IJSB_SE_EEEEEEEvNS4_8identityESY_NSZ_IS11_S13_NSR_INS5_IJS14_SE_EEENS5_IJSE_SB_EEEEEEEvS19_EENS_8epilogue10collective18CollectiveEpilogueINS1F_23Sm100TmaWarpSpecializedILi3ELi2ELi16ELb1ELb0EEEJSF_NS5_IJNSR_ISE_SB_EENSR_INSA_ILi32EEESB_EEEEESG_SI_SG_SI_NS1F_6fusion15FusionCallbacksIS1J_NS1O_17LinearCombinationISG_fSG_fLNS_15FloatRoundStyleE2EEESF_S1N_JEEENS4_5SM1004TMEM4LOAD26SM100_TMEM_LOAD_16dp256b4xESY_NSZ_INS10_ILi2ELi4ELi3EEES13_NSR_INS5_IJS14_S1L_EEENS5_IJS1L_SB_EEEEEEENS4_17SM75_U32x4_LDSM_NENS4_14SM90_TMA_STOREES22_NS4_17SM90_U32x4_STSM_NENS4_39AutoVectorizingCopyWithAssumedAlignmentILi128EEEEEEvvEEEEvNT_6ParamsE)
        /*0044*/ 	.word	0x00000000
.L_29:


//--------------------- .nv.compat                --------------------------
	.section	.nv.compat,"",@"SHT_CUDA_COMPAT_INFO"
	.align	4
        /*0000*/ 	.byte	0x02, 0x09, 0x01, 0x00, 0x02, 0x02, 0x02, 0x00, 0x02, 0x05, 0x05, 0x00, 0x03, 0x07, 0x01, 0x01
        /*0010*/ 	.byte	0x02, 0x03, 0x01, 0x00, 0x02, 0x06, 0x01, 0x00, 0x04, 0x0b, 0x08, 0x00, 0x09, 0x00, 0x00, 0x00
        /*0020*/ 	.byte	0x00, 0x00, 0x00, 0x00


//--------------------- .nv.info._ZN7cutlass13device_kernelINS_4gemm6kernel13GemmUniversalIN4cute5tupleIJiiiiEEENS1_10collective13CollectiveMmaINS1_35MainloopSm100TmaUmmaWarpSpecializedILi13ELi2ELi4ENS5_IJNS4_1CILi1EEESB_SB_EEEEENS5_IJNSA_ILi64EEESE_SE_EEENS_6half_tENS5_IJSB_llEEESG_NS5_IJlSB_lEEENS4_8TiledMMAINS4_8MMA_AtomIJNS4_20SM100_MMA_F16BF16_SSISG_SG_fLi64ELi64ELNS4_4UMMA5MajorE1ELSN_0ELNSM_7ScaleInE0ELSO_0EEEEEENS4_6LayoutISC_NS5_IJNSA_ILi0EEESS_SS_EEEEENS5_IJNS4_10UnderscoreESV_SV_EEEEENS4_13SM90_TMA_LOADENS4_14ComposedLayoutINS4_7SwizzleILi3ELi4ELi3EEENS4_18smem_ptr_flag_bitsILi16EEENSR_INS5_IJSE_NSA_ILi8EEEEEENS5_IJSB_SE_EEEEEEEvNS4_8identityESY_NSZ_IS11_S13_NSR_INS5_IJS14_SE_EEENS5_IJSE_SB_EEEEEEEvS19_EENS_8epilogue10collective18CollectiveEpilogueINS1F_23Sm100TmaWarpSpecializedILi3ELi2ELi16ELb1ELb0EEEJSF_NS5_IJNSR_ISE_SB_EENSR_INSA_ILi32EEESB_EEEEESG_SI_SG_SI_NS1F_6fusion15FusionCallbacksIS1J_NS1O_17LinearCombinationISG_fSG_fLNS_15FloatRoundStyleE2EEESF_S1N_JEEENS4_5SM1004TMEM4LOAD26SM100_TMEM_LOAD_16dp256b4xESY_NSZ_INS10_ILi2ELi4ELi3EEES13_NSR_INS5_IJS14_S1L_EEENS5_IJS1L_SB_EEEEEEENS4_17SM75_U32x4_LDSM_NENS4_14SM90_TMA_STOREES22_NS4_17SM90_U32x4_STSM_NENS4_39AutoVectorizingCopyWithAssumedAlignmentILi128EEEEEEvvEEEEvNT_6ParamsE --------------------------
	.section	.nv.info._ZN7cutlass13device_kernelINS_4gemm6kernel13GemmUniversalIN4cute5tupleIJiiiiEEENS1_10collective13CollectiveMmaINS1_35MainloopSm100TmaUmmaWarpSpecializedILi13ELi2ELi4ENS5_IJNS4_1CILi1EEESB_SB_EEEEENS5_IJNSA_ILi64EEESE_SE_EEENS_6half_tENS5_IJSB_llEEESG_NS5_IJlSB_lEEENS4_8TiledMMAINS4_8MMA_AtomIJNS4_20SM100_MMA_F16BF16_SSISG_SG_fLi64ELi64ELNS4_4UMMA5MajorE1ELSN_0ELNSM_7ScaleInE0ELSO_0EEEEEENS4_6LayoutISC_NS5_IJNSA_ILi0EEESS_SS_EEEEENS5_IJNS4_10UnderscoreESV_SV_EEEEENS4_13SM90_TMA_LOADENS4_14ComposedLayoutINS4_7SwizzleILi3ELi4ELi3EEENS4_18smem_ptr_flag_bitsILi16EEENSR_INS5_IJSE_NSA_ILi8EEEEEENS5_IJSB_SE_EEEEEEEvNS4_8identityESY_NSZ_IS11_S13_NSR_INS5_IJS14_SE_EEENS5_IJSE_SB_EEEEEEEvS19_EENS_8epilogue10collective18CollectiveEpilogueINS1F_23Sm100TmaWarpSpecializedILi3ELi2ELi16ELb1ELb0EEEJSF_NS5_IJNSR_ISE_SB_EENSR_INSA_ILi32EEESB_EEEEESG_SI_SG_SI_NS1F_6fusion15FusionCallbacksIS1J_NS1O_17LinearCombinationISG_fSG_fLNS_15FloatRoundStyleE2EEESF_S1N_JEEENS4_5SM1004TMEM4LOAD26SM100_TMEM_LOAD_16dp256b4xESY_NSZ_INS10_ILi2ELi4ELi3EEES13_NSR_INS5_IJS14_S1L_EEENS5_IJS1L_SB_EEEEEEENS4_17SM75_U32x4_LDSM_NENS4_14SM90_TMA_STOREES22_NS4_17SM90_U32x4_STSM_NENS4_39AutoVectorizingCopyWithAssumedAlignmentILi128EEEEEEvvEEEEvNT_6ParamsE,"",@"SHT_CUDA_INFO"
	.sectionflags	@""
	.align	4


	//----- nvinfo : EIATTR_CUDA_API_VERSION
	.align		4
        /*0000*/ 	.byte	0x04, 0x37
        /*0002*/ 	.short	(.L_31 - .L_30)
.L_30:
        /*0004*/ 	.word	0x00000082


	//----- nvinfo : EIATTR_KPARAM_INFO
	.align		4
.L_31:
        /*0008*/ 	.byte	0x04, 0x17
        /*000a*/ 	.short	(.L_33 - .L_32)
.L_32:
        /*000c*/ 	.word	0x00000000
        /*0010*/ 	.short	0x0000
        /*0012*/ 	.short	0x0000
        /*0014*/ 	.byte	0x00, 0xf0, 0x01, 0x20


	//----- nvinfo : EIATTR_AT_ENTRY_FRAGMENTS
	.align		4
.L_33:
        /*0018*/ 	.byte	0x04, 0x4f
        /*001a*/ 	.short	(.L_35 - .L_34)


	//   ....[0]....
.L_34:
        /*001c*/ 	.word	0x00000006


	//----- nvinfo : EIATTR_RESERVED_SMEM_USED
	.align		4
.L_35:
        /*0020*/ 	.byte	0x01, 0x41
	.zero		2


	//----- nvinfo : EIATTR_SPARSE_MMA_MASK
	.align		4
        /*0024*/ 	.byte	0x03, 0x50
        /*0026*/ 	.short	0x0000


	//----- nvinfo : EIATTR_TCGEN05_1CTA_USED
	.align		4
        /*0028*/ 	.byte	0x01, 0x51
	.zero		2


	//----- nvinfo : EIATTR_MAXREG_COUNT
	.align		4
        /*002c*/ 	.byte	0x03, 0x1b
        /*002e*/ 	.short	0x00ff


	//----- nvinfo : EIATTR_NUM_BARRIERS
	.align		4
        /*0030*/ 	.byte	0x02, 0x4c
        /*0032*/ 	.byte	0x07
	.zero		1


	//----- nvinfo : EIATTR_EXTERNS
	.align		4
        /*0034*/ 	.byte	0x04, 0x0f
        /*0036*/ 	.short	(.L_37 - .L_36)


	//   ....[0]....
	.align		4
.L_36:
        /*0038*/ 	.word	index@(__assertfail)


	//----- nvinfo : EIATTR_MERCURY_ISA_VERSION
	.align		4
.L_37:
        /*003c*/ 	.byte	0x03, 0x5f
        /*003e*/ 	.short	0x0101


	//----- nvinfo : EIATTR_INT_WARP_WIDE_INSTR_OFFSETS
	.align		4
        /*0040*/ 	.byte	0x04, 0x31
        /*0042*/ 	.short	(.L_39 - .L_38)


	//   ....[0]....
.L_38:
        /*0044*/ 	.word	0x00001ef0


	//   ....[1]....
        /*0048*/ 	.word	0x00003e90


	//   ....[2]....
        /*004c*/ 	.word	0x00003ec0


	//   ....[3]....
        /*0050*/ 	.word	0x00003f10


	//   ....[4]....
        /*0054*/ 	.word	0x000047f0


	//   ....[5]....
        /*0058*/ 	.word	0x00004810


	//   ....[6]....
        /*005c*/ 	.word	0x00004ae0


	//   ....[7]....
        /*0060*/ 	.word	0x00004c10


	//----- nvinfo : EIATTR_COOP_GROUP_MASK_REGIDS
	.align		4
.L_39:
        /*0064*/ 	.byte	0x04, 0x29
        /*0066*/ 	.short	(.L_41 - .L_40)


	//   ....[0]....
.L_40:
        /*0068*/ 	.word	0xffffffff


	//   ....[1]....
        /*006c*/ 	.word	0xffffffff


	//   ....[2]....
        /*0070*/ 	.word	0xffffffff


	//   ....[3]....
        /*0074*/ 	.word	0xffffffff


	//   ....[4]....
        /*0078*/ 	.word	0xffffffff


	//   ....[5]....
        /*007c*/ 	.word	0xffffffff


	//   ....[6]....
        /*0080*/ 	.word	0xffffffff


	//   ....[7]....
        /*0084*/ 	.word	0xffffffff


	//   ....[8]....
        /*0088*/ 	.word	0xffffffff


	//   ....[9]....
        /*008c*/ 	.word	0xffffffff


	//   ....[10]....
        /*0090*/ 	.word	0xffffffff


	//   ....[11]....
        /*0094*/ 	.word	0xffffffff


	//   ....[12]....
        /*0098*/ 	.word	0xffffffff


	//----- nvinfo : EIATTR_COOP_GROUP_INSTR_OFFSETS
	.align		4
.L_41:
        /*009c*/ 	.byte	0x04, 0x28
        /*009e*/ 	.short	(.L_43 - .L_42)


	//   ....[0]....
.L_42:
        /*00a0*/ 	.word	0x00000090


	//   ....[1]....
        /*00a4*/ 	.word	0x000004d0


	//   ....[2]....
        /*00a8*/ 	.word	0x00000790


	//   ....[3]....
        /*00ac*/ 	.word	0x00000910


	//   ....[4]....
        /*00b0*/ 	.word	0x00000a10


	//   ....[5]....
        /*00b4*/ 	.word	0x00000b80


	//   ....[6]....
        /*00b8*/ 	.word	0x00000d20


	//   ....[7]....
        /*00bc*/ 	.word	0x00001dd0


	//   ....[8]....
        /*00c0*/ 	.word	0x000030c0


	//   ....[9]....
        /*00c4*/ 	.word	0x000032d0


	//   ....[10]....
        /*00c8*/ 	.word	0x00003300


	//   ....[11]....
        /*00cc*/ 	.word	0x00003d80


	//   ....[12]....
        /*00d0*/ 	.word	0x00003fb0


	//----- nvinfo : EIATTR_VRC_CTA_INIT_COUNT
	.align		4
.L_43:
        /*00d4*/ 	.byte	0x02, 0x4a
        /*00d6*/ 	.byte	0x80
	.zero		1


	//----- nvinfo : EIATTR_SYSCALL_OFFSETS
	.align		4
        /*00d8*/ 	.byte	0x04, 0x46
        /*00da*/ 	.short	(.L_45 - .L_44)


	//   ....[0]....
.L_44:
        /*00dc*/ 	.word	0x000057f0


	//   ....[1]....
        /*00e0*/ 	.word	0x000058e0


	//   ....[2]....
        /*00e4*/ 	.word	0x000060c0


	//   ....[3]....
        /*00e8*/ 	.word	0x00006a00


	//----- nvinfo : EIATTR_MBARRIER_INSTR_OFFSETS
	.align		4
.L_45:
        /*00ec*/ 	.byte	0x04, 0x39
        /*00ee*/ 	.short	(.L_47 - .L_46)


	//   ....[0]....
.L_46:
        /*00f0*/ 	.word	0x000005d0
        /*00f4*/ 	.word	0x000000ff
        /*00f8*/ 	.word	0x00000000
        /*00fc*/ 	.short	0x0100
        /*00fe*/ 	.byte	0x05
	.zero		1


	//   ....[1]....
        /*0100*/ 	.word	0x000005e0
        /*0104*/ 	.word	0x000000ff
        /*0108*/ 	.word	0x00000068
        /*010c*/ 	.short	0x0100
        /*010e*/ 	.byte	0x05
	.zero		1


	//   ....[2]....
        /*0110*/ 	.word	0x000005f0
        /*0114*/ 	.word	0x000000ff
        /*0118*/ 	.word	0x00000008
        /*011c*/ 	.short	0x0100
        /*011e*/ 	.byte	0x05
	.zero		1


	//   ....[3]....
        /*0120*/ 	.word	0x00000600
        /*0124*/ 	.word	0x000000ff
        /*0128*/ 	.word	0x00000070
        /*012c*/ 	.short	0x0100
        /*012e*/ 	.byte	0x05
	.zero		1


	//   ....[4]....
        /*0130*/ 	.word	0x00000610
        /*0134*/ 	.word	0x000000ff
        /*0138*/ 	.word	0x00000010
        /*013c*/ 	.short	0x0100
        /*013e*/ 	.byte	0x05
	.zero		1


	//   ....[5]....
        /*0140*/ 	.word	0x00000620
        /*0144*/ 	.word	0x000000ff
        /*0148*/ 	.word	0x00000078
        /*014c*/ 	.short	0x0100
        /*014e*/ 	.byte	0x05
	.zero		1


	//   ....[6]....
        /*0150*/ 	.word	0x00000630
        /*0154*/ 	.word	0x000000ff
        /*0158*/ 	.word	0x00000018
        /*015c*/ 	.short	0x0100
        /*015e*/ 	.byte	0x05
	.zero		1


	//   ....[7]....
        /*0160*/ 	.word	0x00000640
        /*0164*/ 	.word	0x000000ff
        /*0168*/ 	.word	0x00000080
        /*016c*/ 	.short	0x0100
        /*016e*/ 	.byte	0x05
	.zero		1


	//   ....[8]....
        /*0170*/ 	.word	0x00000650
        /*0174*/ 	.word	0x000000ff
        /*0178*/ 	.word	0x00000020
        /*017c*/ 	.short	0x0100
        /*017e*/ 	.byte	0x05
	.zero		1


	//   ....[9]....
        /*0180*/ 	.word	0x00000660
        /*0184*/ 	.word	0x000000ff
        /*0188*/ 	.word	0x00000088
        /*018c*/ 	.short	0x0100
        /*018e*/ 	.byte	0x05
	.zero		1


	//   ....[10]....
        /*0190*/ 	.word	0x00000670
        /*0194*/ 	.word	0x000000ff
        /*0198*/ 	.word	0x00000028
        /*019c*/ 	.short	0x0100
        /*019e*/ 	.byte	0x05
	.zero		1


	//   ....[11]....
        /*01a0*/ 	.word	0x00000680
        /*01a4*/ 	.word	0x000000ff
        /*01a8*/ 	.word	0x00000090
        /*01ac*/ 	.short	0x0100
        /*01ae*/ 	.byte	0x05
	.zero		1


	//   ....[12]....
        /*01b0*/ 	.word	0x00000690
        /*01b4*/ 	.word	0x000000ff
        /*01b8*/ 	.word	0x00000030
        /*01bc*/ 	.short	0x0100
        /*01be*/ 	.byte	0x05
	.zero		1


	//   ....[13]....
        /*01c0*/ 	.word	0x000006a0
        /*01c4*/ 	.word	0x000000ff
        /*01c8*/ 	.word	0x00000098
        /*01cc*/ 	.short	0x0100
        /*01ce*/ 	.byte	0x05
	.zero		1


	//   ....[14]....
        /*01d0*/ 	.word	0x000006b0
        /*01d4*/ 	.word	0x000000ff
        /*01d8*/ 	.word	0x00000038
        /*01dc*/ 	.short	0x0100
        /*01de*/ 	.byte	0x05
	.zero		1


	//   ....[15]....
        /*01e0*/ 	.word	0x000006c0
        /*01e4*/ 	.word	0x000000ff
        /*01e8*/ 	.word	0x000000a0
        /*01ec*/ 	.short	0x0100
        /*01ee*/ 	.byte	0x05
	.zero		1


	//   ....[16]....
        /*01f0*/ 	.word	0x000006d0
        /*01f4*/ 	.word	0x000000ff
        /*01f8*/ 	.word	0x00000040
        /*01fc*/ 	.short	0x0100
        /*01fe*/ 	.byte	0x05
	.zero		1


	//   ....[17]....
        /*0200*/ 	.word	0x000006e0
        /*0204*/ 	.word	0x000000ff
        /*0208*/ 	.word	0x000000a8
        /*020c*/ 	.short	0x0100
        /*020e*/ 	.byte	0x05
	.zero		1


	//   ....[18]....
        /*0210*/ 	.word	0x000006f0
        /*0214*/ 	.word	0x000000ff
        /*0218*/ 	.word	0x00000048
        /*021c*/ 	.short	0x0100
        /*021e*/ 	.byte	0x05
	.zero		1


	//   ....[19]....
        /*0220*/ 	.word	0x00000700
        /*0224*/ 	.word	0x000000ff
        /*0228*/ 	.word	0x000000b0
        /*022c*/ 	.short	0x0100
        /*022e*/ 	.byte	0x05
	.zero		1


	//   ....[20]....
        /*0230*/ 	.word	0x00000710
        /*0234*/ 	.word	0x000000ff
        /*0238*/ 	.word	0x00000050
        /*023c*/ 	.short	0x0100
        /*023e*/ 	.byte	0x05
	.zero		1


	//   ....[21]....
        /*0240*/ 	.word	0x00000720
        /*0244*/ 	.word	0x000000ff
        /*0248*/ 	.word	0x000000b8
        /*024c*/ 	.short	0x0100
        /*024e*/ 	.byte	0x05
	.zero		1


	//   ....[22]....
        /*0250*/ 	.word	0x00000730
        /*0254*/ 	.word	0x000000ff
        /*0258*/ 	.word	0x00000058
        /*025c*/ 	.short	0x0100
        /*025e*/ 	.byte	0x05
	.zero		1


	//   ....[23]....
        /*0260*/ 	.word	0x00000740
        /*0264*/ 	.word	0x000000ff
        /*0268*/ 	.word	0x000000c0
        /*026c*/ 	.short	0x0100
        /*026e*/ 	.byte	0x05
	.zero		1


	//   ....[24]....
        /*0270*/ 	.word	0x00000750
        /*0274*/ 	.word	0x000000ff
        /*0278*/ 	.word	0x00000060
        /*027c*/ 	.short	0x0100
        /*027e*/ 	.byte	0x05
	.zero		1


	//   ....[25]....
        /*0280*/ 	.word	0x00000760
        /*0284*/ 	.word	0x000000ff
        /*0288*/ 	.word	0x000000c8
        /*028c*/ 	.short	0x0100
        /*028e*/ 	.byte	0x05
	.zero		1


	//   ....[26]....
        /*0290*/ 	.word	0x000008a0
        /*0294*/ 	.word	0x000000ff
        /*0298*/ 	.word	0x000000d0
        /*029c*/ 	.short	0x0100
        /*029e*/ 	.byte	0x07
	.zero		1


	//   ....[27]....
        /*02a0*/ 	.word	0x000008b0
        /*02a4*/ 	.word	0x000000ff
        /*02a8*/ 	.word	0x000000e8
        /*02ac*/ 	.short	0x0100
        /*02ae*/ 	.byte	0x07
	.zero		1


	//   ....[28]....
        /*02b0*/ 	.word	0x000008c0
        /*02b4*/ 	.word	0x000000ff
        /*02b8*/ 	.word	0x000000d8
        /*02bc*/ 	.short	0x0100
        /*02be*/ 	.byte	0x07
	.zero		1


	//   ....[29]....
        /*02c0*/ 	.word	0x000008d0
        /*02c4*/ 	.word	0x000000ff
        /*02c8*/ 	.word	0x000000f0
        /*02cc*/ 	.short	0x0100
        /*02ce*/ 	.byte	0x07
	.zero		1


	//   ....[30]....
        /*02d0*/ 	.word	0x000008e0
        /*02d4*/ 	.word	0x000000ff
        /*02d8*/ 	.word	0x000000e0
        /*02dc*/ 	.short	0x0100
        /*02de*/ 	.byte	0x07
	.zero		1


	//   ....[31]....
        /*02e0*/ 	.word	0x000008f0
        /*02e4*/ 	.word	0x000000ff
        /*02e8*/ 	.word	0x000000f8
        /*02ec*/ 	.short	0x0100
        /*02ee*/ 	.byte	0x07
	.zero		1


	//   ....[32]....
        /*02f0*/ 	.word	0x000009e0
        /*02f4*/ 	.word	0x000000ff
        /*02f8*/ 	.word	0x00000100
        /*02fc*/ 	.short	0x0100
        /*02fe*/ 	.byte	0x05
	.zero		1


	//   ....[33]....
        /*0300*/ 	.word	0x000009f0
        /*0304*/ 	.word	0x000000ff
        /*0308*/ 	.word	0x00000108
        /*030c*/ 	.short	0x0100
        /*030e*/ 	.byte	0x05
	.zero		1


	//   ....[34]....
        /*0310*/ 	.word	0x00000b30
        /*0314*/ 	.word	0x000000ff
        /*0318*/ 	.word	0x00000110
        /*031c*/ 	.short	0x0100
        /*031e*/ 	.byte	0x05
	.zero		1


	//   ....[35]....
        /*0320*/ 	.word	0x00000b40
        /*0324*/ 	.word	0x000000ff
        /*0328*/ 	.word	0x00000120
        /*032c*/ 	.short	0x0100
        /*032e*/ 	.byte	0x05
	.zero		1


	//   ....[36]....
        /*0330*/ 	.word	0x00000b50
        /*0334*/ 	.word	0x000000ff
        /*0338*/ 	.word	0x00000118
        /*033c*/ 	.short	0x0100
        /*033e*/ 	.byte	0x05
	.zero		1


	//   ....[37]....
        /*0340*/ 	.word	0x00000b60
        /*0344*/ 	.word	0x000000ff
        /*0348*/ 	.word	0x00000128
        /*034c*/ 	.short	0x0100
        /*034e*/ 	.byte	0x05
	.zero		1


	//   ....[38]....
        /*0350*/ 	.word	0x00000c90
        /*0354*/ 	.word	0x000000ff
        /*0358*/ 	.word	0x00000130
        /*035c*/ 	.short	0x0100
        /*035e*/ 	.byte	0x07
	.zero		1


	//   ....[39]....
        /*0360*/ 	.word	0x00000ca0
        /*0364*/ 	.word	0x000000ff
        /*0368*/ 	.word	0x00000150
        /*036c*/ 	.short	0x0100
        /*036e*/ 	.byte	0x07
	.zero		1


	//   ....[40]....
        /*0370*/ 	.word	0x00000cb0
        /*0374*/ 	.word	0x000000ff
        /*0378*/ 	.word	0x00000138
        /*037c*/ 	.short	0x0100
        /*037e*/ 	.byte	0x07
	.zero		1


	//   ....[41]....
        /*0380*/ 	.word	0x00000cc0
        /*0384*/ 	.word	0x000000ff
        /*0388*/ 	.word	0x00000158
        /*038c*/ 	.short	0x0100
        /*038e*/ 	.byte	0x07
	.zero		1


	//   ....[42]....
        /*0390*/ 	.word	0x00000cd0
        /*0394*/ 	.word	0x000000ff
        /*0398*/ 	.word	0x00000140
        /*039c*/ 	.short	0x0100
        /*039e*/ 	.byte	0x07
	.zero		1


	//   ....[43]....
        /*03a0*/ 	.word	0x00000ce0
        /*03a4*/ 	.word	0x000000ff
        /*03a8*/ 	.word	0x00000160
        /*03ac*/ 	.short	0x0100
        /*03ae*/ 	.byte	0x07
	.zero		1


	//   ....[44]....
        /*03b0*/ 	.word	0x00000cf0
        /*03b4*/ 	.word	0x000000ff
        /*03b8*/ 	.word	0x00000148
        /*03bc*/ 	.short	0x0100
        /*03be*/ 	.byte	0x07
	.zero		1


	//   ....[45]....
        /*03c0*/ 	.word	0x00000d00
        /*03c4*/ 	.word	0x000000ff
        /*03c8*/ 	.word	0x00000168
        /*03cc*/ 	.short	0x0100
        /*03ce*/ 	.byte	0x07
	.zero		1


	//   ....[46]....
        /*03d0*/ 	.word	0x00000df0
        /*03d4*/ 	.word	0x000000ff
        /*03d8*/ 	.word	0x00000170
        /*03dc*/ 	.short	0x0100
        /*03de*/ 	.byte	0x05
	.zero		1


	//   ....[47]....
        /*03e0*/ 	.word	0x00000e00
        /*03e4*/ 	.word	0x000000ff
        /*03e8*/ 	.word	0x00000180
        /*03ec*/ 	.short	0x0100
        /*03ee*/ 	.byte	0x05
	.zero		1


	//   ....[48]....
        /*03f0*/ 	.word	0x00000e10
        /*03f4*/ 	.word	0x000000ff
        /*03f8*/ 	.word	0x00000178
        /*03fc*/ 	.short	0x0100
        /*03fe*/ 	.byte	0x05
	.zero		1


	//   ....[49]....
        /*0400*/ 	.word	0x00000e20
        /*0404*/ 	.word	0x000000ff
        /*0408*/ 	.word	0x00000188
        /*040c*/ 	.short	0x0100
        /*040e*/ 	.byte	0x05
	.zero		1


	//   ....[50]....
        /*0410*/ 	.word	0x000016f0
        /*0414*/ 	.word	0x00000002
        /*0418*/ 	.word	0x00000180
        /*041c*/ 	.short	0x010a
        /*041e*/ 	.byte	0xff
	.zero		1


	//   ....[51]....
        /*0420*/ 	.word	0x00001720
        /*0424*/ 	.word	0x00000002
        /*0428*/ 	.word	0x00000170
        /*042c*/ 	.short	0x0101
        /*042e*/ 	.byte	0xff
	.zero		1


	//   ....[52]....
        /*0430*/ 	.word	0x000017f0
        /*0434*/ 	.word	0x000000ff
        /*0438*/ 	.word	0x00000068
        /*043c*/ 	.short	0x010a
        /*043e*/ 	.byte	0x08
	.zero		1


	//   ....[53]....
        /*0440*/ 	.word	0x00001890
        /*0444*/ 	.word	0x000000ff
        /*0448*/ 	.word	0x00000068
        /*044c*/ 	.short	0x010a
        /*044e*/ 	.byte	0x21
	.zero		1


	//   ....[54]....
        /*0450*/ 	.word	0x000019f0
        /*0454*/ 	.word	0x000000ff
        /*0458*/ 	.word	0x00000068
        /*045c*/ 	.short	0x010a
        /*045e*/ 	.byte	0x08
	.zero		1


	//   ....[55]....
        /*0460*/ 	.word	0x00001ae0
        /*0464*/ 	.word	0x000000ff
        /*0468*/ 	.word	0x00000108
        /*046c*/ 	.short	0x0101
        /*046e*/ 	.byte	0x04
	.zero		1


	//   ....[56]....
        /*0470*/ 	.word	0x00001b00
        /*0474*/ 	.word	0x000000ff
        /*0478*/ 	.word	0x00000068
        /*047c*/ 	.short	0x010a
        /*047e*/ 	.byte	0x08
	.zero		1


	//   ....[57]....
        /*0480*/ 	.word	0x00001b80
        /*0484*/ 	.word	0x000000ff
        /*0488*/ 	.word	0x00000068
        /*048c*/ 	.short	0x010a
        /*048e*/ 	.byte	0x11
	.zero		1


	//   ....[58]....
        /*0490*/ 	.word	0x00001ce0
        /*0494*/ 	.word	0x000000ff
        /*0498*/ 	.word	0x00000068
        /*049c*/ 	.short	0x010a
        /*049e*/ 	.byte	0x08
	.zero		1


	//   ....[59]....
        /*04a0*/ 	.word	0x00001e00
        /*04a4*/ 	.word	0x00000002
        /*04a8*/ 	.word	0x00000110
        /*04ac*/ 	.short	0x010a
        /*04ae*/ 	.byte	0xff
	.zero		1


	//   ....[60]....
        /*04b0*/ 	.word	0x00001ec0
        /*04b4*/ 	.word	0x00000002
        /*04b8*/ 	.word	0x00000000
        /*04bc*/ 	.short	0x0101
        /*04be*/ 	.byte	0xff
	.zero		1


	//   ....[61]....
        /*04c0*/ 	.word	0x00002420
        /*04c4*/ 	.word	0x000000ff
        /*04c8*/ 	.word	0x00000000
        /*04cc*/ 	.short	0x010a
        /*04ce*/ 	.byte	0x05
	.zero		1


	//   ....[62]....
        /*04d0*/ 	.word	0x000024b0
        /*04d4*/ 	.word	0x000000ff
        /*04d8*/ 	.word	0x00000000
        /*04dc*/ 	.short	0x010a
        /*04de*/ 	.byte	0x05
	.zero		1


	//   ....[63]....
        /*04e0*/ 	.word	0x00002540
        /*04e4*/ 	.word	0x000000ff
        /*04e8*/ 	.word	0x00000000
        /*04ec*/ 	.short	0x010a
        /*04ee*/ 	.byte	0x05
	.zero		1


	//   ....[64]....
        /*04f0*/ 	.word	0x000025d0
        /*04f4*/ 	.word	0x000000ff
        /*04f8*/ 	.word	0x00000000
        /*04fc*/ 	.short	0x010a
        /*04fe*/ 	.byte	0x05
	.zero		1


	//   ....[65]....
        /*0500*/ 	.word	0x00002660
        /*0504*/ 	.word	0x000000ff
        /*0508*/ 	.word	0x00000000
        /*050c*/ 	.short	0x010a
        /*050e*/ 	.byte	0x05
	.zero		1


	//   ....[66]....
        /*0510*/ 	.word	0x000026f0
        /*0514*/ 	.word	0x000000ff
        /*0518*/ 	.word	0x00000000
        /*051c*/ 	.short	0x010a
        /*051e*/ 	.byte	0x05
	.zero		1


	//   ....[67]....
        /*0520*/ 	.word	0x00002780
        /*0524*/ 	.word	0x000000ff
        /*0528*/ 	.word	0x00000000
        /*052c*/ 	.short	0x010a
        /*052e*/ 	.byte	0x05
	.zero		1


	//   ....[68]....
        /*0530*/ 	.word	0x00002810
        /*0534*/ 	.word	0x000000ff
        /*0538*/ 	.word	0x00000000
        /*053c*/ 	.short	0x010a
        /*053e*/ 	.byte	0x05
	.zero		1


	//   ....[69]....
        /*0540*/ 	.word	0x000028a0
        /*0544*/ 	.word	0x000000ff
        /*0548*/ 	.word	0x00000000
        /*054c*/ 	.short	0x010a
        /*054e*/ 	.byte	0x05
	.zero		1


	//   ....[70]....
        /*0550*/ 	.word	0x00002930
        /*0554*/ 	.word	0x000000ff
        /*0558*/ 	.word	0x00000000
        /*055c*/ 	.short	0x010a
        /*055e*/ 	.byte	0x05
	.zero		1


	//   ....[71]....
        /*0560*/ 	.word	0x000029c0
        /*0564*/ 	.word	0x000000ff
        /*0568*/ 	.word	0x00000000
        /*056c*/ 	.short	0x010a
        /*056e*/ 	.byte	0x05
	.zero		1


	//   ....[72]....
        /*0570*/ 	.word	0x00002a50
        /*0574*/ 	.word	0x000000ff
        /*0578*/ 	.word	0x00000000
        /*057c*/ 	.short	0x010a
        /*057e*/ 	.byte	0x05
	.zero		1


	//   ....[73]....
        /*0580*/ 	.word	0x00002af0
        /*0584*/ 	.word	0x00000000
        /*0588*/ 	.word	0x00000000
        /*058c*/ 	.short	0x010a
        /*058e*/ 	.byte	0xff
	.zero		1


	//   ....[74]....
        /*0590*/ 	.word	0x00002c10
        /*0594*/ 	.word	0x00000000
        /*0598*/ 	.word	0x00000170
        /*059c*/ 	.short	0x010a
        /*059e*/ 	.byte	0xff
	.zero		1


	//   ....[75]....
        /*05a0*/ 	.word	0x00002c80
        /*05a4*/ 	.word	0x00000000
        /*05a8*/ 	.word	0x00000000
        /*05ac*/ 	.short	0x0101
        /*05ae*/ 	.byte	0xff
	.zero		1


	//   ....[76]....
        /*05b0*/ 	.word	0x00002ca0
        /*05b4*/ 	.word	0x000000ff
        /*05b8*/ 	.word	0x00000120
        /*05bc*/ 	.short	0x010a
        /*05be*/ 	.byte	0x05
	.zero		1


	//   ....[77]....
        /*05c0*/ 	.word	0x00002dc0
        /*05c4*/ 	.word	0x00000000
        /*05c8*/ 	.word	0x00000110
        /*05cc*/ 	.short	0x010a
        /*05ce*/ 	.byte	0xff
	.zero		1


	//   ....[78]....
        /*05d0*/ 	.word	0x00002ec0
        /*05d4*/ 	.word	0x00000000
        /*05d8*/ 	.word	0x00000000
        /*05dc*/ 	.short	0x0101
        /*05de*/ 	.byte	0xff
	.zero		1


	//   ....[79]....
        /*05e0*/ 	.word	0x00002f50
        /*05e4*/ 	.word	0x000000ff
        /*05e8*/ 	.word	0x00000120
        /*05ec*/ 	.short	0x0106
        /*05ee*/ 	.byte	0x05
	.zero		1


	//   ....[80]....
        /*05f0*/ 	.word	0x00002f70
        /*05f4*/ 	.word	0x000000ff
        /*05f8*/ 	.word	0x00000120
        /*05fc*/ 	.short	0x010a
        /*05fe*/ 	.byte	0x05
	.zero		1


	//   ....[81]....
        /*0600*/ 	.word	0x00003000
        /*0604*/ 	.word	0x000000ff
        /*0608*/ 	.word	0x00000120
        /*060c*/ 	.short	0x0106
        /*060e*/ 	.byte	0x04
	.zero		1


	//   ....[82]....
        /*0610*/ 	.word	0x00003040
        /*0614*/ 	.word	0x00000000
        /*0618*/ 	.word	0x00000120
        /*061c*/ 	.short	0x010a
        /*061e*/ 	.byte	0xff
	.zero		1


	//   ....[83]....
        /*0620*/ 	.word	0x00003570
        /*0624*/ 	.word	0x00000000
        /*0628*/ 	.word	0x00000110
        /*062c*/ 	.short	0x010a
        /*062e*/ 	.byte	0xff
	.zero		1


	//   ....[84]....
        /*0630*/ 	.word	0x00003670
        /*0634*/ 	.word	0x00000003
        /*0638*/ 	.word	0x00000000
        /*063c*/ 	.short	0x0101
        /*063e*/ 	.byte	0xff
	.zero		1


	//   ....[85]....
        /*0640*/ 	.word	0x00003680
        /*0644*/ 	.word	0x000000ff
        /*0648*/ 	.word	0x00000000
        /*064c*/ 	.short	0x010a
        /*064e*/ 	.byte	0x06
	.zero		1


	//   ....[86]....
        /*0650*/ 	.word	0x00003700
        /*0654*/ 	.word	0x000000ff
        /*0658*/ 	.word	0x00000150
        /*065c*/ 	.short	0x010a
        /*065e*/ 	.byte	0x07
	.zero		1


	//   ....[87]....
        /*0660*/ 	.word	0x000037e0
        /*0664*/ 	.word	0x000000ff
        /*0668*/ 	.word	0x00000000
        /*066c*/ 	.short	0x010a
        /*066e*/ 	.byte	0x06
	.zero		1


	//   ....[88]....
        /*0670*/ 	.word	0x00003910
        /*0674*/ 	.word	0x000000ff
        /*0678*/ 	.word	0x00000000
        /*067c*/ 	.short	0x010a
        /*067e*/ 	.byte	0x1a
	.zero		1


	//   ....[89]....
        /*0680*/ 	.word	0x00003bb0
        /*0684*/ 	.word	0x000000ff
        /*0688*/ 	.word	0x00000000
        /*068c*/ 	.short	0x010a
        /*068e*/ 	.byte	0x06
	.zero		1


	//   ....[90]....
        /*0690*/ 	.word	0x00003c40
        /*0694*/ 	.word	0x000000ff
        /*0698*/ 	.word	0x00000000
        /*069c*/ 	.short	0x010a
        /*069e*/ 	.byte	0x06
	.zero		1


	//   ....[91]....
        /*06a0*/ 	.word	0x00003cd0
        /*06a4*/ 	.word	0x000000ff
        /*06a8*/ 	.word	0x00000000
        /*06ac*/ 	.short	0x010a
        /*06ae*/ 	.byte	0x06
	.zero		1


	//   ....[92]....
        /*06b0*/ 	.word	0x00003d60
        /*06b4*/ 	.word	0x000000ff
        /*06b8*/ 	.word	0x00000000
        /*06bc*/ 	.short	0x010a
        /*06be*/ 	.byte	0x07
	.zero		1


	//   ....[93]....
        /*06c0*/ 	.word	0x00004190
        /*06c4*/ 	.word	0x00000000
        /*06c8*/ 	.word	0x00000110
        /*06cc*/ 	.short	0x010a
        /*06ce*/ 	.byte	0xff
	.zero		1


	//   ....[94]....
        /*06d0*/ 	.word	0x00004250
        /*06d4*/ 	.word	0x00000000
        /*06d8*/ 	.word	0x00000000
        /*06dc*/ 	.short	0x0101
        /*06de*/ 	.byte	0xff
	.zero		1


	//   ....[95]....
        /*06e0*/ 	.word	0x00004570
        /*06e4*/ 	.word	0x000000ff
        /*06e8*/ 	.word	0x00000108
        /*06ec*/ 	.short	0x010a
        /*06ee*/ 	.byte	0x07
	.zero		1


	//   ....[96]....
        /*06f0*/ 	.word	0x00004790
        /*06f4*/ 	.word	0x000000ff
        /*06f8*/ 	.word	0x000000e8
        /*06fc*/ 	.short	0x010a
        /*06fe*/ 	.byte	0x0f
	.zero		1


	//   ....[97]....
        /*0700*/ 	.word	0x00004990
        /*0704*/ 	.word	0x000000ff
        /*0708*/ 	.word	0x000000d0
        /*070c*/ 	.short	0x010b
        /*070e*/ 	.byte	0x0f
	.zero		1


	//   ....[98]....
        /*0710*/ 	.word	0x000049e0
        /*0714*/ 	.word	0x000000ff
        /*0718*/ 	.word	0x00000000
        /*071c*/ 	.short	0x0101
        /*071e*/ 	.byte	0x10
	.zero		1


	//   ....[99]....
        /*0720*/ 	.word	0x00004a20
        /*0724*/ 	.word	0x000000ff
        /*0728*/ 	.word	0x000000e8
        /*072c*/ 	.short	0x010a
        /*072e*/ 	.byte	0x0d
	.zero		1


	//   ....[100]....
        /*0730*/ 	.word	0x00004c60
        /*0734*/ 	.word	0x000000ff
        /*0738*/ 	.word	0x000000d0
        /*073c*/ 	.short	0x010b
        /*073e*/ 	.byte	0x0d
	.zero		1


	//   ....[101]....
        /*0740*/ 	.word	0x00004cd0
        /*0744*/ 	.word	0x000000ff
        /*0748*/ 	.word	0x00000000
        /*074c*/ 	.short	0x0101
        /*074e*/ 	.byte	0x0f
	.zero		1


	//   ....[102]....
        /*0750*/ 	.word	0x00004d20
        /*0754*/ 	.word	0x000000ff
        /*0758*/ 	.word	0x00000000
        /*075c*/ 	.short	0x010a
        /*075e*/ 	.byte	0x04
	.zero		1


	//   ....[103]....
        /*0760*/ 	.word	0x00004db0
        /*0764*/ 	.word	0x000000ff
        /*0768*/ 	.word	0x00000000
        /*076c*/ 	.short	0x010a
        /*076e*/ 	.byte	0x04
	.zero		1


	//   ....[104]....
        /*0770*/ 	.word	0x00004e50
        /*0774*/ 	.word	0x00000000
        /*0778*/ 	.word	0x00000000
        /*077c*/ 	.short	0x010a
        /*077e*/ 	.byte	0xff
	.zero		1


	//   ....[105]....
        /*0780*/ 	.word	0x000051c0
        /*0784*/ 	.word	0x00000000
        /*0788*/ 	.word	0x00000110
        /*078c*/ 	.short	0x010a
        /*078e*/ 	.byte	0xff
	.zero		1


	//   ....[106]....
        /*0790*/ 	.word	0x000052d0
        /*0794*/ 	.word	0x00000000
        /*0798*/ 	.word	0x00000000
        /*079c*/ 	.short	0x0101
        /*079e*/ 	.byte	0xff
	.zero		1


	//   ....[107]....
        /*07a0*/ 	.word	0x00005ce0
        /*07a4*/ 	.word	0x00000002
        /*07a8*/ 	.word	0x000000d0
        /*07ac*/ 	.short	0x010a
        /*07ae*/ 	.byte	0xff
	.zero		1


	//   ....[108]....
        /*07b0*/ 	.word	0x00005d20
        /*07b4*/ 	.word	0x0000002c
        /*07b8*/ 	.word	0x00000130
        /*07bc*/ 	.short	0x010a
        /*07be*/ 	.byte	0xff
	.zero		1


	//   ....[109]....
        /*07c0*/ 	.word	0x00005e10
        /*07c4*/ 	.word	0x00000002
        /*07c8*/ 	.word	0x000000d0
        /*07cc*/ 	.short	0x010a
        /*07ce*/ 	.byte	0xff
	.zero		1


	//   ....[110]....
        /*07d0*/ 	.word	0x00005fa0
        /*07d4*/ 	.word	0x0000002c
        /*07d8*/ 	.word	0x00000130
        /*07dc*/ 	.short	0x010a
        /*07de*/ 	.byte	0xff
	.zero		1


	//   ....[111]....
        /*07e0*/ 	.word	0x00006760
        /*07e4*/ 	.word	0x00000000
        /*07e8*/ 	.word	0x00000000
        /*07ec*/ 	.short	0x0101
        /*07ee*/ 	.byte	0xff
	.zero		1


	//   ....[112]....
        /*07f0*/ 	.word	0x00006770
        /*07f4*/ 	.word	0x00000002
        /*07f8*/ 	.word	0x000000d0
        /*07fc*/ 	.short	0x010a
        /*07fe*/ 	.byte	0xff
	.zero		1


	//   ....[113]....
        /*0800*/ 	.word	0x00006830
        /*0804*/ 	.word	0x00000002
        /*0808*/ 	.word	0x000000d0
        /*080c*/ 	.short	0x010a
        /*080e*/ 	.byte	0xff
	.zero		1


	//   ....[114]....
        /*0810*/ 	.word	0x00006b60
        /*0814*/ 	.word	0x000000ff
        /*0818*/ 	.word	0x00000000
        /*081c*/ 	.short	0x0101
        /*081e*/ 	.byte	0x05
	.zero		1


	//   ....[115]....
        /*0820*/ 	.word	0x00007120
        /*0824*/ 	.word	0x00000000
        /*0828*/ 	.word	0x00000000
        /*082c*/ 	.short	0x0101
        /*082e*/ 	.byte	0xff
	.zero		1


	//   ....[116]....
        /*0830*/ 	.word	0x00007390
        /*0834*/ 	.word	0x000000ff
        /*0838*/ 	.word	0x00000000
        /*083c*/ 	.short	0x0101
        /*083e*/ 	.byte	0x04
	.zero		1


	//   ....[117]....
        /*0840*/ 	.word	0x000073b0
        /*0844*/ 	.word	0x00000002
        /*0848*/ 	.word	0x00000180
        /*084c*/ 	.short	0x010a
        /*084e*/ 	.byte	0xff
	.zero		1


	//   ....[118]....
        /*0850*/ 	.word	0x00007410
        /*0854*/ 	.word	0x00000002
        /*0858*/ 	.word	0x00000068
        /*085c*/ 	.short	0x010a
        /*085e*/ 	.byte	0xff
	.zero		1


	//   ....[119]....
        /*0860*/ 	.word	0x00007470
        /*0864*/ 	.word	0x00000002
        /*0868*/ 	.word	0x00000068
        /*086c*/ 	.short	0x010a
        /*086e*/ 	.byte	0xff
	.zero		1


	//   ....[120]....
        /*0870*/ 	.word	0x000074c0
        /*0874*/ 	.word	0x00000002
        /*0878*/ 	.word	0x00000110
        /*087c*/ 	.short	0x010a
        /*087e*/ 	.byte	0xff
	.zero		1


	//   ....[121]....
        /*0880*/ 	.word	0x00007520
        /*0884*/ 	.word	0x00000000
        /*0888*/ 	.word	0x00000000
        /*088c*/ 	.short	0x010a
        /*088e*/ 	.byte	0xff
	.zero		1


	//   ....[122]....
        /*0890*/ 	.word	0x00007580
        /*0894*/ 	.word	0x00000000
        /*0898*/ 	.word	0x00000000
        /*089c*/ 	.short	0x010a
        /*089e*/ 	.byte	0xff
	.zero		1


	//   ....[123]....
        /*08a0*/ 	.word	0x000075e0
        /*08a4*/ 	.word	0x00000000
        /*08a8*/ 	.word	0x00000000
        /*08ac*/ 	.short	0x010a
        /*08ae*/ 	.byte	0xff
	.zero		1


	//   ....[124]....
        /*08b0*/ 	.word	0x00007640
        /*08b4*/ 	.word	0x00000000
        /*08b8*/ 	.word	0x00000000
        /*08bc*/ 	.short	0x010a
        /*08be*/ 	.byte	0xff
	.zero		1


	//   ....[125]....
        /*08c0*/ 	.word	0x000076a0
        /*08c4*/ 	.word	0x00000000
        /*08c8*/ 	.word	0x00000000
        /*08cc*/ 	.short	0x010a
        /*08ce*/ 	.byte	0xff
	.zero		1


	//   ....[126]....
        /*08d0*/ 	.word	0x00007700
        /*08d4*/ 	.word	0x00000000
        /*08d8*/ 	.word	0x00000000
        /*08dc*/ 	.short	0x010a
        /*08de*/ 	.byte	0xff
	.zero		1


	//   ....[127]....
        /*08e0*/ 	.word	0x00007760
        /*08e4*/ 	.word	0x00000000
        /*08e8*/ 	.word	0x00000000
        /*08ec*/ 	.short	0x010a
        /*08ee*/ 	.byte	0xff
	.zero		1


	//   ....[128]....
        /*08f0*/ 	.word	0x000077c0
        /*08f4*/ 	.word	0x00000000
        /*08f8*/ 	.word	0x00000000
        /*08fc*/ 	.short	0x010a
        /*08fe*/ 	.byte	0xff
	.zero		1


	//   ....[129]....
        /*0900*/ 	.word	0x00007820
        /*0904*/ 	.word	0x00000000
        /*0908*/ 	.word	0x00000000
        /*090c*/ 	.short	0x010a
        /*090e*/ 	.byte	0xff
	.zero		1


	//   ....[130]....
        /*0910*/ 	.word	0x00007880
        /*0914*/ 	.word	0x00000000
        /*0918*/ 	.word	0x00000000
        /*091c*/ 	.short	0x010a
        /*091e*/ 	.byte	0xff
	.zero		1


	//   ....[131]....
        /*0920*/ 	.word	0x000078e0
        /*0924*/ 	.word	0x00000000
        /*0928*/ 	.word	0x00000000
        /*092c*/ 	.short	0x010a
        /*092e*/ 	.byte	0xff
	.zero		1


	//   ....[132]....
        /*0930*/ 	.word	0x00007940
        /*0934*/ 	.word	0x00000000
        /*0938*/ 	.word	0x00000000
        /*093c*/ 	.short	0x010a
        /*093e*/ 	.byte	0xff
	.zero		1


	//   ....[133]....
        /*0940*/ 	.word	0x00007990
        /*0944*/ 	.word	0x00000000
        /*0948*/ 	.word	0x00000170
        /*094c*/ 	.short	0x010a
        /*094e*/ 	.byte	0xff
	.zero		1


	//   ....[134]....
        /*0950*/ 	.word	0x000079f0
        /*0954*/ 	.word	0x00000000
        /*0958*/ 	.word	0x00000120
        /*095c*/ 	.short	0x010a
        /*095e*/ 	.byte	0xff
	.zero		1


	//   ....[135]....
        /*0960*/ 	.word	0x00007a40
        /*0964*/ 	.word	0x00000000
        /*0968*/ 	.word	0x00000110
        /*096c*/ 	.short	0x010a
        /*096e*/ 	.byte	0xff
	.zero		1


	//   ....[136]....
        /*0970*/ 	.word	0x00007aa0
        /*0974*/ 	.word	0x00000000
        /*0978*/ 	.word	0x00000120
        /*097c*/ 	.short	0x010a
        /*097e*/ 	.byte	0xff
	.zero		1


	//   ....[137]....
        /*0980*/ 	.word	0x00007af0
        /*0984*/ 	.word	0x00000000
        /*0988*/ 	.word	0x00000110
        /*098c*/ 	.short	0x010a
        /*098e*/ 	.byte	0xff
	.zero		1


	//   ....[138]....
        /*0990*/ 	.word	0x00007b50
        /*0994*/ 	.word	0x00000002
        /*0998*/ 	.word	0x00000150
        /*099c*/ 	.short	0x010a
        /*099e*/ 	.byte	0xff
	.zero		1


	//   ....[139]....
        /*09a0*/ 	.word	0x00007bb0
        /*09a4*/ 	.word	0x00000000
        /*09a8*/ 	.word	0x00000000
        /*09ac*/ 	.short	0x010a
        /*09ae*/ 	.byte	0xff
	.zero		1


	//   ....[140]....
        /*09b0*/ 	.word	0x00007c10
        /*09b4*/ 	.word	0x00000000
        /*09b8*/ 	.word	0x00000000
        /*09bc*/ 	.short	0x010a
        /*09be*/ 	.byte	0xff
	.zero		1


	//   ....[141]....
        /*09c0*/ 	.word	0x00007c70
        /*09c4*/ 	.word	0x00000000
        /*09c8*/ 	.word	0x00000000
        /*09cc*/ 	.short	0x010a
        /*09ce*/ 	.byte	0xff
	.zero		1


	//   ....[142]....
        /*09d0*/ 	.word	0x00007cd0
        /*09d4*/ 	.word	0x00000000
        /*09d8*/ 	.word	0x00000000
        /*09dc*/ 	.short	0x010a
        /*09de*/ 	.byte	0xff
	.zero		1


	//   ....[143]....
        /*09e0*/ 	.word	0x00007d30
        /*09e4*/ 	.word	0x00000000
        /*09e8*/ 	.word	0x00000000
        /*09ec*/ 	.short	0x010a
        /*09ee*/ 	.byte	0xff
	.zero		1


	//   ....[144]....
        /*09f0*/ 	.word	0x00007d80
        /*09f4*/ 	.word	0x00000000
        /*09f8*/ 	.word	0x00000110
        /*09fc*/ 	.short	0x010a
        /*09fe*/ 	.byte	0xff
	.zero		1


	//   ....[145]....
        /*0a00*/ 	.word	0x00007de0
        /*0a04*/ 	.word	0x00000000
        /*0a08*/ 	.word	0x00000108
        /*0a0c*/ 	.short	0x010a
        /*0a0e*/ 	.byte	0xff
	.zero		1


	//   ....[146]....
        /*0a10*/ 	.word	0x00007e40
        /*0a14*/ 	.word	0x00000000
        /*0a18*/ 	.word	0x000000e8
        /*0a1c*/ 	.short	0x010a
        /*0a1e*/ 	.byte	0xff
	.zero		1


	//   ....[147]....
        /*0a20*/ 	.word	0x00007ea0
        /*0a24*/ 	.word	0x00000000
        /*0a28*/ 	.word	0x000000e8
        /*0a2c*/ 	.short	0x010a
        /*0a2e*/ 	.byte	0xff
	.zero		1


	//   ....[148]....
        /*0a30*/ 	.word	0x00007f00
        /*0a34*/ 	.word	0x00000000
        /*0a38*/ 	.word	0x00000000
        /*0a3c*/ 	.short	0x010a
        /*0a3e*/ 	.byte	0xff
	.zero		1


	//   ....[149]....
        /*0a40*/ 	.word	0x00007f60
        /*0a44*/ 	.word	0x00000000
        /*0a48*/ 	.word	0x00000000
        /*0a4c*/ 	.short	0x010a
        /*0a4e*/ 	.byte	0xff
	.zero		1


	//   ....[150]....
        /*0a50*/ 	.word	0x00007fb0
        /*0a54*/ 	.word	0x00000000
        /*0a58*/ 	.word	0x00000110
        /*0a5c*/ 	.short	0x010a
        /*0a5e*/ 	.byte	0xff
	.zero		1


	//   ....[151]....
        /*0a60*/ 	.word	0x00008000
        /*0a64*/ 	.word	0x00000002
        /*0a68*/ 	.word	0x000000d0
        /*0a6c*/ 	.short	0x010a
        /*0a6e*/ 	.byte	0xff
	.zero		1


	//   ....[152]....
        /*0a70*/ 	.word	0x00008050
        /*0a74*/ 	.word	0x0000002c
        /*0a78*/ 	.word	0x00000130
        /*0a7c*/ 	.short	0x010a
        /*0a7e*/ 	.byte	0xff
	.zero		1


	//   ....[153]....
        /*0a80*/ 	.word	0x000080a0
        /*0a84*/ 	.word	0x00000002
        /*0a88*/ 	.word	0x000000d0
        /*0a8c*/ 	.short	0x010a
        /*0a8e*/ 	.byte	0xff
	.zero		1


	//----- nvinfo : EIATTR_NUM_MBARRIERS
	.align		4
.L_47:
        /*0a90*/ 	.byte	0x03, 0x38
        /*0a92*/ 	.short	0x0032


	//----- nvinfo : EIATTR_EXIT_INSTR_OFFSETS
	.align		4
        /*0a94*/ 	.byte	0x04, 0x1c
        /*0a96*/ 	.short	(.L_49 - .L_48)


	//   ....[0]....
.L_48:
        /*0a98*/ 	.word	0x00002b20


	//   ....[1]....
        /*0a9c*/ 	.word	0x00003010


	//   ....[2]....
        /*0aa0*/ 	.word	0x00003070


	//   ....[3]....
        /*0aa4*/ 	.word	0x00003fc0


	//   ....[4]....
        /*0aa8*/ 	.word	0x00004e80


	//   ....[5]....
        /*0aac*/ 	.word	0x00004ec0


	//   ....[6]....
        /*0ab0*/ 	.word	0x00007280


	//   ....[7]....
        /*0ab4*/ 	.word	0x00007300


	//   ....[8]....
        /*0ab8*/ 	.word	0x00007330


	//   ....[9]....
        /*0abc*/ 	.word	0x000073a0


	//----- nvinfo : EIATTR_MAX_THREADS
	.align		4
.L_49:
        /*0ac0*/ 	.byte	0x04, 0x05
        /*0ac2*/ 	.short	(.L_51 - .L_50)
.L_50:
        /*0ac4*/ 	.word	0x00000100
        /*0ac8*/ 	.word	0x00000001
        /*0acc*/ 	.word	0x00000001


	//----- nvinfo : EIATTR_CRS_STACK_SIZE
	.align		4
.L_51:
        /*0ad0*/ 	.byte	0x04, 0x1e
        /*0ad2*/ 	.short	(.L_53 - .L_52)
.L_52:
        /*0ad4*/ 	.word	0x00000000


	//----- nvinfo : EIATTR_CBANK_PARAM_SIZE
	.align		4
.L_53:
        /*0ad8*/ 	.byte	0x03, 0x19
        /*0ada*/ 	.short	0x0800


	//----- nvinfo : EIATTR_PARAM_CBANK
	.align		4
        /*0adc*/ 	.byte	0x04, 0x0a
        /*0ade*/ 	.short	(.L_55 - .L_54)
	.align		4
.L_54:
        /*0ae0*/ 	.word	index@(.nv.constant0._ZN7cutlass13device_kernelINS_4gemm6kernel13GemmUniversalIN4cute5tupleIJiiiiEEENS1_10collective13CollectiveMmaINS1_35MainloopSm100TmaUmmaWarpSpecializedILi13ELi2ELi4ENS5_IJNS4_1CILi1EEESB_SB_EEEEENS5_IJNSA_ILi64EEESE_SE_EEENS_6half_tENS5_IJSB_llEEESG_NS5_IJlSB_lEEENS4_8TiledMMAINS4_8MMA_AtomIJNS4_20SM100_MMA_F16BF16_SSISG_SG_fLi64ELi64ELNS4_4UMMA5MajorE1ELSN_0ELNSM_7ScaleInE0ELSO_0EEEEEENS4_6LayoutISC_NS5_IJNSA_ILi0EEESS_SS_EEEEENS5_IJNS4_10UnderscoreESV_SV_EEEEENS4_13SM90_TMA_LOADENS4_14ComposedLayoutINS4_7SwizzleILi3ELi4ELi3EEENS4_18smem_ptr_flag_bitsILi16EEENSR_INS5_IJSE_NSA_ILi8EEEEEENS5_IJSB_SE_EEEEEEEvNS4_8identityESY_NSZ_IS11_S13_NSR_INS5_IJS14_SE_EEENS5_IJSE_SB_EEEEEEEvS19_EENS_8epilogue10collective18CollectiveEpilogueINS1F_23Sm100TmaWarpSpecializedILi3ELi2ELi16ELb1ELb0EEEJSF_NS5_IJNSR_ISE_SB_EENSR_INSA_ILi32EEESB_EEEEESG_SI_SG_SI_NS1F_6fusion15FusionCallbacksIS1J_NS1O_17LinearCombinationISG_fSG_fLNS_15FloatRoundStyleE2EEESF_S1N_JEEENS4_5SM1004TMEM4LOAD26SM100_TMEM_LOAD_16dp256b4xESY_NSZ_INS10_ILi2ELi4ELi3EEES13_NSR_INS5_IJS14_S1L_EEENS5_IJS1L_SB_EEEEEEENS4_17SM75_U32x4_LDSM_NENS4_14SM90_TMA_STOREES22_NS4_17SM90_U32x4_STSM_NENS4_39AutoVectorizingCopyWithAssumedAlignmentILi128EEEEEEvvEEEEvNT_6ParamsE)
        /*0ae4*/ 	.short	0x0380
        /*0ae6*/ 	.short	0x0800


	//----- nvinfo : EIATTR_SW_WAR
	.align		4
.L_55:
        /*0ae8*/ 	.byte	0x04, 0x36
        /*0aea*/ 	.short	(.L_57 - .L_56)
.L_56:
        /*0aec*/ 	.word	0x00000008
.L_57:


//--------------------- .nv.callgraph             --------------------------
	.section	.nv.callgraph,"",@"SHT_CUDA_CALLGRAPH"
	.align	4
	.sectionentsize	8
	.align		4
        /*0000*/ 	.word	0x00000000
	.align		4
        /*0004*/ 	.word	0xffffffff
	.align		4
        /*0008*/ 	.word	index@(_ZN7cutlass13device_kernelINS_4gemm6kernel13GemmUniversalIN4cute5tupleIJiiiiEEENS1_10collective13CollectiveMmaINS1_35MainloopSm100TmaUmmaWarpSpecializedILi13ELi2ELi4ENS5_IJNS4_1CILi1EEESB_SB_EEEEENS5_IJNSA_ILi64EEESE_SE_EEENS_6half_tENS5_IJSB_llEEESG_NS5_IJlSB_lEEENS4_8TiledMMAINS4_8MMA_AtomIJNS4_20SM100_MMA_F16BF16_SSISG_SG_fLi64ELi64ELNS4_4UMMA5MajorE1ELSN_0ELNSM_7ScaleInE0ELSO_0EEEEEENS4_6LayoutISC_NS5_IJNSA_ILi0EEESS_SS_EEEEENS5_IJNS4_10UnderscoreESV_SV_EEEEENS4_13SM90_TMA_LOADENS4_14ComposedLayoutINS4_7SwizzleILi3ELi4ELi3EEENS4_18smem_ptr_flag_bitsILi16EEENSR_INS5_IJSE_NSA_ILi8EEEEEENS5_IJSB_SE_EEEEEEEvNS4_8identityESY_NSZ_IS11_S13_NSR_INS5_IJS14_SE_EEENS5_IJSE_SB_EEEEEEEvS19_EENS_8epilogue10collective18CollectiveEpilogueINS1F_23Sm100TmaWarpSpecializedILi3ELi2ELi16ELb1ELb0EEEJSF_NS5_IJNSR_ISE_SB_EENSR_INSA_ILi32EEESB_EEEEESG_SI_SG_SI_NS1F_6fusion15FusionCallbacksIS1J_NS1O_17LinearCombinationISG_fSG_fLNS_15FloatRoundStyleE2EEESF_S1N_JEEENS4_5SM1004TMEM4LOAD26SM100_TMEM_LOAD_16dp256b4xESY_NSZ_INS10_ILi2ELi4ELi3EEES13_NSR_INS5_IJS14_S1L_EEENS5_IJS1L_SB_EEEEEEENS4_17SM75_U32x4_LDSM_NENS4_14SM90_TMA_STOREES22_NS4_17SM90_U32x4_STSM_NENS4_39AutoVectorizingCopyWithAssumedAlignmentILi128EEEEEEvvEEEEvNT_6ParamsE)
	.align		4
        /*000c*/ 	.word	index@(__assertfail)
	.align		4
        /*0010*/ 	.word	0x00000000
	.align		4
        /*0014*/ 	.word	0xfffffffe
	.align		4
        /*0018*/ 	.word	0x00000000
	.align		4
        /*001c*/ 	.word	0xfffffffd
	.align		4
        /*0020*/ 	.word	0x00000000
	.align		4
        /*0024*/ 	.word	0xfffffffc


//--------------------- .nv.constant4             --------------------------
	.section	.nv.constant4,"a",@progbits
	.align	8
	.align		8
.nv.constant4:
        /*0000*/ 	.dword	__assertfail
	.align		8
        /*0008*/ 	.dword	__unnamed_1
	.align		8
        /*0010*/ 	.dword	__unnamed_2
	.align		8
        /*0018*/ 	.dword	_ZN40_INTERNAL_dfa74ab8_4_k_cu_cf061796_320624cuda3std3__45__cpo5beginE
	.align		8
        /*0020*/ 	.dword	_ZN40_INTERNAL_dfa74ab8_4_k_cu_cf061796_320624cuda3std3__45__cpo3endE
	.align		8
        /*0028*/ 	.dword	_ZN40_INTERNAL_dfa74ab8_4_k_cu_cf061796_320624cuda3std3__45__cpo6cbeginE
	.align		8
        /*0030*/ 	.dword	_ZN40_INTERNAL_dfa74ab8_4_k_cu_cf061796_320624cuda3std3__45__cpo4cendE
	.align		8
        /*0038*/ 	.dword	_ZN40_INTERNAL_dfa74ab8_4_k_cu_cf061796_320624cuda3std3__442_GLOBAL__N__dfa74ab8_4_k_cu_cf061796_320626ignoreE
	.align		8
        /*0040*/ 	.dword	_ZN40_INTERNAL_dfa74ab8_4_k_cu_cf061796_320624cuda3std3__419piecewise_constructE
	.align		8
        /*0048*/ 	.dword	_ZN40_INTERNAL_dfa74ab8_4_k_cu_cf061796_320624cuda3std3__48in_placeE
	.align		8
        /*0050*/ 	.dword	_ZN40_INTERNAL_dfa74ab8_4_k_cu_cf061796_320624cuda3std6ranges3__45__cpo4swapE
	.align		8
        /*0058*/ 	.dword	_ZN40_INTERNAL_dfa74ab8_4_k_cu_cf061796_320624cuda3std6ranges3__45__cpo9iter_moveE
	.align		8
        /*0060*/ 	.dword	_ZN40_INTERNAL_dfa74ab8_4_k_cu_cf061796_320624cute7productE
	.align		8
        /*0068*/ 	.dword	_ZN40_INTERNAL_dfa74ab8_4_k_cu_cf061796_320624cute1_E
	.align		8
        /*0070*/ 	.dword	$str$25
	.align		8
        /*0078*/ 	.dword	$str$26
	.align		8
        /*0080*/ 	.dword	$str$27
	.align		8
        /*0088*/ 	.dword	$str$28


//--------------------- .text._ZN7cutlass13device_kernelINS_4gemm6kernel13GemmUniversalIN4cute5tupleIJiiiiEEENS1_10collective13CollectiveMmaINS1_35MainloopSm100TmaUmmaWarpSpecializedILi13ELi2ELi4ENS5_IJNS4_1CILi1EEESB_SB_EEEEENS5_IJNSA_ILi64EEESE_SE_EEENS_6half_tENS5_IJSB_llEEESG_NS5_IJlSB_lEEENS4_8TiledMMAINS4_8MMA_AtomIJNS4_20SM100_MMA_F16BF16_SSISG_SG_fLi64ELi64ELNS4_4UMMA5MajorE1ELSN_0ELNSM_7ScaleInE0ELSO_0EEEEEENS4_6LayoutISC_NS5_IJNSA_ILi0EEESS_SS_EEEEENS5_IJNS4_10UnderscoreESV_SV_EEEEENS4_13SM90_TMA_LOADENS4_14ComposedLayoutINS4_7SwizzleILi3ELi4ELi3EEENS4_18smem_ptr_flag_bitsILi16EEENSR_INS5_IJSE_NSA_ILi8EEEEEENS5_IJSB_SE_EEEEEEEvNS4_8identityESY_NSZ_IS11_S13_NSR_INS5_IJS14_SE_EEENS5_IJSE_SB_EEEEEEEvS19_EENS_8epilogue10collective18CollectiveEpilogueINS1F_23Sm100TmaWarpSpecializedILi3ELi2ELi16ELb1ELb0EEEJSF_NS5_IJNSR_ISE_SB_EENSR_INSA_ILi32EEESB_EEEEESG_SI_SG_SI_NS1F_6fusion15FusionCallbacksIS1J_NS1O_17LinearCombinationISG_fSG_fLNS_15FloatRoundStyleE2EEESF_S1N_JEEENS4_5SM1004TMEM4LOAD26SM100_TMEM_LOAD_16dp256b4xESY_NSZ_INS10_ILi2ELi4ELi3EEES13_NSR_INS5_IJS14_S1L_EEENS5_IJS1L_SB_EEEEEEENS4_17SM75_U32x4_LDSM_NENS4_14SM90_TMA_STOREES22_NS4_17SM90_U32x4_STSM_NENS4_39AutoVectorizingCopyWithAssumedAlignmentILi128EEEEEEvvEEEEvNT_6ParamsE --------------------------
	.section	.text._ZN7cutlass13device_kernelINS_4gemm6kernel13GemmUniversalIN4cute5tupleIJiiiiEEENS1_10collective13CollectiveMmaINS1_35MainloopSm100TmaUmmaWarpSpecializedILi13ELi2ELi4ENS5_IJNS4_1CILi1EEESB_SB_EEEEENS5_IJNSA_ILi64EEESE_SE_EEENS_6half_tENS5_IJSB_llEEESG_NS5_IJlSB_lEEENS4_8TiledMMAINS4_8MMA_AtomIJNS4_20SM100_MMA_F16BF16_SSISG_SG_fLi64ELi64ELNS4_4UMMA5MajorE1ELSN_0ELNSM_7ScaleInE0ELSO_0EEEEEENS4_6LayoutISC_NS5_IJNSA_ILi0EEESS_SS_EEEEENS5_IJNS4_10UnderscoreESV_SV_EEEEENS4_13SM90_TMA_LOADENS4_14ComposedLayoutINS4_7SwizzleILi3ELi4ELi3EEENS4_18smem_ptr_flag_bitsILi16EEENSR_INS5_IJSE_NSA_ILi8EEEEEENS5_IJSB_SE_EEEEEEEvNS4_8identityESY_NSZ_IS11_S13_NSR_INS5_IJS14_SE_EEENS5_IJSE_SB_EEEEEEEvS19_EENS_8epilogue10collective18CollectiveEpilogueINS1F_23Sm100TmaWarpSpecializedILi3ELi2ELi16ELb1ELb0EEEJSF_NS5_IJNSR_ISE_SB_EENSR_INSA_ILi32EEESB_EEEEESG_SI_SG_SI_NS1F_6fusion15FusionCallbacksIS1J_NS1O_17LinearCombinationISG_fSG_fLNS_15FloatRoundStyleE2EEESF_S1N_JEEENS4_5SM1004TMEM4LOAD26SM100_TMEM_LOAD_16dp256b4xESY_NSZ_INS10_ILi2ELi4ELi3EEES13_NSR_INS5_IJS14_S1L_EEENS5_IJS1L_SB_EEEEEEENS4_17SM75_U32x4_LDSM_NENS4_14SM90_TMA_STOREES22_NS4_17SM90_U32x4_STSM_NENS4_39AutoVectorizingCopyWithAssumedAlignmentILi128EEEEEEvvEEEEvNT_6ParamsE,"ax",@progbits
	.align	128
.text._ZN7cutlass13device_kernelINS_4gemm6kernel13GemmUniversalIN4cute5tupleIJiiiiEEENS1_10collective13CollectiveMmaINS1_35MainloopSm100TmaUmmaWarpSpecializedILi13ELi2ELi4ENS5_IJNS4_1CILi1EEESB_SB_EEEEENS5_IJNSA_ILi64EEESE_SE_EEENS_6half_tENS5_IJSB_llEEESG_NS5_IJlSB_lEEENS4_8TiledMMAINS4_8MMA_AtomIJNS4_20SM100_MMA_F16BF16_SSISG_SG_fLi64ELi64ELNS4_4UMMA5MajorE1ELSN_0ELNSM_7ScaleInE0ELSO_0EEEEEENS4_6LayoutISC_NS5_IJNSA_ILi0EEESS_SS_EEEEENS5_IJNS4_10UnderscoreESV_SV_EEEEENS4_13SM90_TMA_LOADENS4_14ComposedLayoutINS4_7SwizzleILi3ELi4ELi3EEENS4_18smem_ptr_flag_bitsILi16EEENSR_INS5_IJSE_NSA_ILi8EEEEEENS5_IJSB_SE_EEEEEEEvNS4_8identityESY_NSZ_IS11_S13_NSR_INS5_IJS14_SE_EEENS5_IJSE_SB_EEEEEEEvS19_EENS_8epilogue10collective18CollectiveEpilogueINS1F_23Sm100TmaWarpSpecializedILi3ELi2ELi16ELb1ELb0EEEJSF_NS5_IJNSR_ISE_SB_EENSR_INSA_ILi32EEESB_EEEEESG_SI_SG_SI_NS1F_6fusion15FusionCallbacksIS1J_NS1O_17LinearCombinationISG_fSG_fLNS_15FloatRoundStyleE2EEESF_S1N_JEEENS4_5SM1004TMEM4LOAD26SM100_TMEM_LOAD_16dp256b4xESY_NSZ_INS10_ILi2ELi4ELi3EEES13_NSR_INS5_IJS14_S1L_EEENS5_IJS1L_SB_EEEEEEENS4_17SM75_U32x4_LDSM_NENS4_14SM90_TMA_STOREES22_NS4_17SM90_U32x4_STSM_NENS4_39AutoVectorizingCopyWithAssumedAlignmentILi128EEEEEEvvEEEEvNT_6ParamsE:
        .type           _ZN7cutlass13device_kernelINS_4gemm6kernel13GemmUniversalIN4cute5tupleIJiiiiEEENS1_10collective13CollectiveMmaINS1_35MainloopSm100TmaUmmaWarpSpecializedILi13ELi2ELi4ENS5_IJNS4_1CILi1EEESB_SB_EEEEENS5_IJNSA_ILi64EEESE_SE_EEENS_6half_tENS5_IJSB_llEEESG_NS5_IJlSB_lEEENS4_8TiledMMAINS4_8MMA_AtomIJNS4_20SM100_MMA_F16BF16_SSISG_SG_fLi64ELi64ELNS4_4UMMA5MajorE1ELSN_0ELNSM_7ScaleInE0ELSO_0EEEEEENS4_6LayoutISC_NS5_IJNSA_ILi0EEESS_SS_EEEEENS5_IJNS4_10UnderscoreESV_SV_EEEEENS4_13SM90_TMA_LOADENS4_14ComposedLayoutINS4_7SwizzleILi3ELi4ELi3EEENS4_18smem_ptr_flag_bitsILi16EEENSR_INS5_IJSE_NSA_ILi8EEEEEENS5_IJSB_SE_EEEEEEEvNS4_8identityESY_NSZ_IS11_S13_NSR_INS5_IJS14_SE_EEENS5_IJSE_SB_EEEEEEEvS19_EENS_8epilogue10collective18CollectiveEpilogueINS1F_23Sm100TmaWarpSpecializedILi3ELi2ELi16ELb1ELb0EEEJSF_NS5_IJNSR_ISE_SB_EENSR_INSA_ILi32EEESB_EEEEESG_SI_SG_SI_NS1F_6fusion15FusionCallbacksIS1J_NS1O_17LinearCombinationISG_fSG_fLNS_15FloatRoundStyleE2EEESF_S1N_JEEENS4_5SM1004TMEM4LOAD26SM100_TMEM_LOAD_16dp256b4xESY_NSZ_INS10_ILi2ELi4ELi3EEES13_NSR_INS5_IJS14_S1L_EEENS5_IJS1L_SB_EEEEEEENS4_17SM75_U32x4_LDSM_NENS4_14SM90_TMA_STOREES22_NS4_17SM90_U32x4_STSM_NENS4_39AutoVectorizingCopyWithAssumedAlignmentILi128EEEEEEvvEEEEvNT_6ParamsE,@function
        .size           _ZN7cutlass13device_kernelINS_4gemm6kernel13GemmUniversalIN4cute5tupleIJiiiiEEENS1_10collective13CollectiveMmaINS1_35MainloopSm100TmaUmmaWarpSpecializedILi13ELi2ELi4ENS5_IJNS4_1CILi1EEESB_SB_EEEEENS5_IJNSA_ILi64EEESE_SE_EEENS_6half_tENS5_IJSB_llEEESG_NS5_IJlSB_lEEENS4_8TiledMMAINS4_8MMA_AtomIJNS4_20SM100_MMA_F16BF16_SSISG_SG_fLi64ELi64ELNS4_4UMMA5MajorE1ELSN_0ELNSM_7ScaleInE0ELSO_0EEEEEENS4_6LayoutISC_NS5_IJNSA_ILi0EEESS_SS_EEEEENS5_IJNS4_10UnderscoreESV_SV_EEEEENS4_13SM90_TMA_LOADENS4_14ComposedLayoutINS4_7SwizzleILi3ELi4ELi3EEENS4_18smem_ptr_flag_bitsILi16EEENSR_INS5_IJSE_NSA_ILi8EEEEEENS5_IJSB_SE_EEEEEEEvNS4_8identityESY_NSZ_IS11_S13_NSR_INS5_IJS14_SE_EEENS5_IJSE_SB_EEEEEEEvS19_EENS_8epilogue10collective18CollectiveEpilogueINS1F_23Sm100TmaWarpSpecializedILi3ELi2ELi16ELb1ELb0EEEJSF_NS5_IJNSR_ISE_SB_EENSR_INSA_ILi32EEESB_EEEEESG_SI_SG_SI_NS1F_6fusion15FusionCallbacksIS1J_NS1O_17LinearCombinationISG_fSG_fLNS_15FloatRoundStyleE2EEESF_S1N_JEEENS4_5SM1004TMEM4LOAD26SM100_TMEM_LOAD_16dp256b4xESY_NSZ_INS10_ILi2ELi4ELi3EEES13_NSR_INS5_IJS14_S1L_EEENS5_IJS1L_SB_EEEEEEENS4_17SM75_U32x4_LDSM_NENS4_14SM90_TMA_STOREES22_NS4_17SM90_U32x4_STSM_NENS4_39AutoVectorizingCopyWithAssumedAlignmentILi128EEEEEEvvEEEEvNT_6ParamsE,(.L_x_182 - _ZN7cutlass13device_kernelINS_4gemm6kernel13GemmUniversalIN4cute5tupleIJiiiiEEENS1_10collective13CollectiveMmaINS1_35MainloopSm100TmaUmmaWarpSpecializedILi13ELi2ELi4ENS5_IJNS4_1CILi1EEESB_SB_EEEEENS5_IJNSA_ILi64EEESE_SE_EEENS_6half_tENS5_IJSB_llEEESG_NS5_IJlSB_lEEENS4_8TiledMMAINS4_8MMA_AtomIJNS4_20SM100_MMA_F16BF16_SSISG_SG_fLi64ELi64ELNS4_4UMMA5MajorE1ELSN_0ELNSM_7ScaleInE0ELSO_0EEEEEENS4_6LayoutISC_NS5_IJNSA_ILi0EEESS_SS_EEEEENS5_IJNS4_10UnderscoreESV_SV_EEEEENS4_13SM90_TMA_LOADENS4_14ComposedLayoutINS4_7SwizzleILi3ELi4ELi3EEENS4_18smem_ptr_flag_bitsILi16EEENSR_INS5_IJSE_NSA_ILi8EEEEEENS5_IJSB_SE_EEEEEEEvNS4_8identityESY_NSZ_IS11_S13_NSR_INS5_IJS14_SE_EEENS5_IJSE_SB_EEEEEEEvS19_EENS_8epilogue10collective18CollectiveEpilogueINS1F_23Sm100TmaWarpSpecializedILi3ELi2ELi16ELb1ELb0EEEJSF_NS5_IJNSR_ISE_SB_EENSR_INSA_ILi32EEESB_EEEEESG_SI_SG_SI_NS1F_6fusion15FusionCallbacksIS1J_NS1O_17LinearCombinationISG_fSG_fLNS_15FloatRoundStyleE2EEESF_S1N_JEEENS4_5SM1004TMEM4LOAD26SM100_TMEM_LOAD_16dp256b4xESY_NSZ_INS10_ILi2ELi4ELi3EEES13_NSR_INS5_IJS14_S1L_EEENS5_IJS1L_SB_EEEEEEENS4_17SM75_U32x4_LDSM_NENS4_14SM90_TMA_STOREES22_NS4_17SM90_U32x4_STSM_NENS4_39AutoVectorizingCopyWithAssumedAlignmentILi128EEEEEEvvEEEEvNT_6ParamsE)
        .other          _ZN7cutlass13device_kernelINS_4gemm6kernel13GemmUniversalIN4cute5tupleIJiiiiEEENS1_10collective13CollectiveMmaINS1_35MainloopSm100TmaUmmaWarpSpecializedILi13ELi2ELi4ENS5_IJNS4_1CILi1EEESB_SB_EEEEENS5_IJNSA_ILi64EEESE_SE_EEENS_6half_tENS5_IJSB_llEEESG_NS5_IJlSB_lEEENS4_8TiledMMAINS4_8MMA_AtomIJNS4_20SM100_MMA_F16BF16_SSISG_SG_fLi64ELi64ELNS4_4UMMA5MajorE1ELSN_0ELNSM_7ScaleInE0ELSO_0EEEEEENS4_6LayoutISC_NS5_IJNSA_ILi0EEESS_SS_EEEEENS5_IJNS4_10UnderscoreESV_SV_EEEEENS4_13SM90_TMA_LOADENS4_14ComposedLayoutINS4_7SwizzleILi3ELi4ELi3EEENS4_18smem_ptr_flag_bitsILi16EEENSR_INS5_IJSE_NSA_ILi8EEEEEENS5_IJSB_SE_EEEEEEEvNS4_8identityESY_NSZ_IS11_S13_NSR_INS5_IJS14_SE_EEENS5_IJSE_SB_EEEEEEEvS19_EENS_8epilogue10collective18CollectiveEpilogueINS1F_23Sm100TmaWarpSpecializedILi3ELi2ELi16ELb1ELb0EEEJSF_NS5_IJNSR_ISE_SB_EENSR_INSA_ILi32EEESB_EEEEESG_SI_SG_SI_NS1F_6fusion15FusionCallbacksIS1J_NS1O_17LinearCombinationISG_fSG_fLNS_15FloatRoundStyleE2EEESF_S1N_JEEENS4_5SM1004TMEM4LOAD26SM100_TMEM_LOAD_16dp256b4xESY_NSZ_INS10_ILi2ELi4ELi3EEES13_NSR_INS5_IJS14_S1L_EEENS5_IJS1L_SB_EEEEEEENS4_17SM75_U32x4_LDSM_NENS4_14SM90_TMA_STOREES22_NS4_17SM90_U32x4_STSM_NENS4_39AutoVectorizingCopyWithAssumedAlignmentILi128EEEEEEvvEEEEvNT_6ParamsE,@"STO_CUDA_ENTRY STV_DEFAULT"
_ZN7cutlass13device_kernelINS_4gemm6kernel13GemmUniversalIN4cute5tupleIJiiiiEEENS1_10collective13CollectiveMmaINS1_35MainloopSm100TmaUmmaWarpSpecializedILi13ELi2ELi4ENS5_IJNS4_1CILi1EEESB_SB_EEEEENS5_IJNSA_ILi64EEESE_SE_EEENS_6half_tENS5_IJSB_llEEESG_NS5_IJlSB_lEEENS4_8TiledMMAINS4_8MMA_AtomIJNS4_20SM100_MMA_F16BF16_SSISG_SG_fLi64ELi64ELNS4_4UMMA5MajorE1ELSN_0ELNSM_7ScaleInE0ELSO_0EEEEEENS4_6LayoutISC_NS5_IJNSA_ILi0EEESS_SS_EEEEENS5_IJNS4_10UnderscoreESV_SV_EEEEENS4_13SM90_TMA_LOADENS4_14ComposedLayoutINS4_7SwizzleILi3ELi4ELi3EEENS4_18smem_ptr_flag_bitsILi16EEENSR_INS5_IJSE_NSA_ILi8EEEEEENS5_IJSB_SE_EEEEEEEvNS4_8identityESY_NSZ_IS11_S13_NSR_INS5_IJS14_SE_EEENS5_IJSE_SB_EEEEEEEvS19_EENS_8epilogue10collective18CollectiveEpilogueINS1F_23Sm100TmaWarpSpecializedILi3ELi2ELi16ELb1ELb0EEEJSF_NS5_IJNSR_ISE_SB_EENSR_INSA_ILi32EEESB_EEEEESG_SI_SG_SI_NS1F_6fusion15FusionCallbacksIS1J_NS1O_17LinearCombinationISG_fSG_fLNS_15FloatRoundStyleE2EEESF_S1N_JEEENS4_5SM1004TMEM4LOAD26SM100_TMEM_LOAD_16dp256b4xESY_NSZ_INS10_ILi2ELi4ELi3EEES13_NSR_INS5_IJS14_S1L_EEENS5_IJS1L_SB_EEEEEEENS4_17SM75_U32x4_LDSM_NENS4_14SM90_TMA_STOREES22_NS4_17SM90_U32x4_STSM_NENS4_39AutoVectorizingCopyWithAssumedAlignmentILi128EEEEEEvvEEEEvNT_6ParamsE:
[----:B------:R-:W1:Y:S01]  /*0000*/  LDC R1, c[0x0][0x37c] ;  /* 0x0000df00ff017b82 */ /* 0x000e620000000800 */
[----:B------:R-:W2:Y:S01]  /*0010*/  S2R R70, SR_TID.X ;  /* 0x0000000000467919 */ /* 0x000ea20000002100 */
[----:B------:R-:W3:Y:S01]  /*0020*/  LDCU.64 UR4, c[0x0][0x890] ;  /* 0x00011200ff0477ac */ /* 0x000ee20008000a00 */
[----:B------:R-:W-:Y:S02]  /*0030*/  PRMT R60, RZ, 0x7610, R60 ;  /* 0x00007610ff3c7816 */ /* 0x000fe4000000003c */
[----:B------:R-:W-:Y:S01]  /*0040*/  ELECT P5, URZ, PT ;  /* 0x0000000000ff782f */ /* 0x000fe200038a0000 */
[----:B------:R-:W4:Y:S01]  /*0050*/  LDCU.64 UR46, c[0x0][0x358] ;  /* 0x00006b00ff2e77ac */ /* 0x000f220008000a00 */
[----:B---3--:R-:W-:-:S04]  /*0060*/  UISETP.NE.U32.AND UP0, UPT, UR4, URZ, UPT ;  /* 0x000000ff0400728c */ /* 0x008fc8000bf05070 */
[----:B------:R-:W-:Y:S01]  /*0070*/  UISETP.NE.AND.EX UP0, UPT, UR5, URZ, UPT, UP0 ;  /* 0x000000ff0500728c */ /* 0x000fe2000bf05300 */
[----:B--2---:R-:W-:-:S05]  /*0080*/  SHF.R.U32.HI R65, RZ, 0x5, R70 ;  /* 0x00000005ff417819 */ /* 0x004fca0000011646 */
[----:B------:R-:W2:Y:S02]  /*0090*/  SHFL.IDX PT, R0, R65, RZ, 0x1f ;  /* 0x00001fff41007589 */ /* 0x000ea400000e0000 */
[----:B--2---:R-:W-:Y:S01]  /*00a0*/  R2UR UR8, R0 ;  /* 0x00000000000872ca */ /* 0x004fe200000e0000 */
[----:B-1--4-:R-:W-:-:S14]  /*00b0*/  BRA.U UP0, `(.L_x_0) ;  /* 0x00000001002c7547 */ /* 0x012fdc000b800000 */
[----:B------:R-:W1:Y:S02]  /*00c0*/  LDCU.64 UR6, c[0x0][0x888] ;  /* 0x00011100ff0677ac */ /* 0x000e640008000a00 */
[----:B-1----:R-:W-:-:S04]  /*00d0*/  UISETP.NE.U32.AND UP0, UPT, UR6, URZ, UPT ;  /* 0x000000ff0600728c */ /* 0x002fc8000bf05070 */
[----:B------:R-:W-:-:S09]  /*00e0*/  UISETP.NE.AND.EX UP0, UPT, UR7, URZ, UPT, UP0 ;  /* 0x000000ff0700728c */ /* 0x000fd2000bf05300 */
[----:B------:R-:W-:Y:S05]  /*00f0*/  BRA.U !UP0, `(.L_x_1) ;  /* 0x0000000108107547 */ /* 0x000fea000b800000 */
[----:B------:R-:W1:Y:S02]  /*0100*/  LDC.64 R2, c[0x0][0x888] ;  /* 0x00022200ff027b82 */ /* 0x000e640000000a00 */
[----:B-1----:R1:W5:Y:S01]  /*0110*/  LDG.E R35, desc[UR46][R2.64] ;  /* 0x0000002e02237981 */ /* 0x002362000c1e1900 */
[----:B------:R-:W-:Y:S01]  /*0120*/  HFMA2 R60, -RZ, RZ, 0, 5.9604644775390625e-08 ;  /* 0x00000001ff3c7431 */ /* 0x000fe200000001ff */
[----:B------:R-:W-:Y:S05]  /*0130*/  BRA `(.L_x_0) ;  /* 0x00000000000c7947 */ /* 0x000fea0003800000 */
.L_x_1:
[----:B------:R-:W1:Y:S01]  /*0140*/  LDCU UR6, c[0x0][0x880] ;  /* 0x00011000ff0677ac */ /* 0x000e620008000800 */
[----:B------:R-:W-:Y:S01]  /*0150*/  HFMA2 R60, -RZ, RZ, 0, 5.9604644775390625e-08 ;  /* 0x00000001ff3c7431 */ /* 0x000fe200000001ff */
[----:B-1----:R-:W-:-:S07]  /*0160*/  MOV R35, UR6 ;  /* 0x0000000600237c02 */ /* 0x002fce0008000f00 */
.L_x_0:
[----:B------:R-:W2:Y:S02]  /*0170*/  LDCU.64 UR6, c[0x0][0x8b0] ;  /* 0x00011600ff0677ac */ /* 0x000ea40008000a00 */
[----:B--2---:R-:W-:-:S04]  /*0180*/  UISETP.NE.U32.AND UP0, UPT, UR6, URZ, UPT ;  /* 0x000000ff0600728c */ /* 0x004fc8000bf05070 */
[----:B------:R-:W-:-:S09]  /*0190*/  UISETP.NE.AND.EX UP0, UPT, UR7, URZ, UPT, UP0 ;  /* 0x000000ff0700728c */ /* 0x000fd2000bf05300 */
[----:B------:R-:W-:Y:S05]  /*01a0*/  BRA.U UP0, `(.L_x_2) ;  /* 0x0000000100247547 */ /* 0x000fea000b800000 */
[----:B------:R-:W2:Y:S02]  /*01b0*/  LDCU.64 UR6, c[0x0][0x8a8] ;  /* 0x00011500ff0677ac */ /* 0x000ea40008000a00 */
[----:B--2---:R-:W-:-:S04]  /*01c0*/  UISETP.NE.U32.AND UP0, UPT, UR6, URZ, UPT ;  /* 0x000000ff0600728c */ /* 0x004fc8000bf05070 */
[----:B------:R-:W-:-:S09]  /*01d0*/  UISETP.NE.AND.EX UP0, UPT, UR7, URZ, UPT, UP0 ;  /* 0x000000ff0700728c */ /* 0x000fd2000bf05300 */
[----:B------:R-:W-:Y:S05]  /*01e0*/  BRA.U !UP0, `(.L_x_3) ;  /* 0x00000001080c7547 */ /* 0x000fea000b800000 */
[----:B-1----:R-:W1:Y:S02]  /*01f0*/  LDC.64 R2, c[0x0][0x8a8] ;  /* 0x00022a00ff027b82 */ /* 0x002e640000000a00 */
[----:B-1----:R2:W5:Y:S01]  /*0200*/  LDG.E R33, desc[UR46][R2.64] ;  /* 0x0000002e02217981 */ /* 0x002562000c1e1900 */
[----:B------:R-:W-:Y:S05]  /*0210*/  BRA `(.L_x_2) ;  /* 0x0000000000087947 */ /* 0x000fea0003800000 */
.L_x_3:
[----:B------:R-:W2:Y:S02]  /*0220*/  LDCU UR6, c[0x0][0x8a0] ;  /* 0x00011400ff0677ac */ /* 0x000ea40008000800 */
[----:B--2---:R-:W-:Y:S02]  /*0230*/  MOV R33, UR6 ;  /* 0x0000000600217c02 */ /* 0x004fe40008000f00 */
.L_x_2:
[----:B------:R-:W-:Y:S01]  /*0240*/  IMAD.U32 R0, RZ, RZ, UR8 ;  /* 0x00000008ff007e24 */ /* 0x000fe2000f8e00ff */
[----:B------:R-:W-:Y:S04]  /*0250*/  BSSY.RECONVERGENT B0, `(.L_x_4) ;  /* 0x000000c000007945 */ /* 0x000fe80003800200 */
[C---:B------:R-:W-:Y:S02]  /*0260*/  ISETP.NE.OR P1, PT, R0.reuse, 0x1, !P5 ;  /* 0x000000010000780c */ /* 0x040fe40006f25670 */
[----:B------:R-:W-:-:S11]  /*0270*/  ISETP.NE.OR P0, PT, R0, 0x3, !P5 ;  /* 0x000000030000780c */ /* 0x000fd60006f05670 */
[----:B------:R-:W-:Y:S05]  /*0280*/  @P1 BRA `(.L_x_5) ;  /* 0x0000000000201947 */ /* 0x000fea0003800000 */
[----:B------:R-:W3:Y:S02]  /*0290*/  LDCU.64 UR6, c[0x0][0x348] ;  /* 0x00006900ff0677ac */ /* 0x000ee40008000a00 */
[----:B---3--:R-:W-:Y:S02]  /*02a0*/  UIADD3 UR10, UP1, UPT, UR6, 0x80, URZ ;  /* 0x00000080060a7890 */ /* 0x008fe4000ff3e0ff */
[----:B------:R-:W-:Y:S02]  /*02b0*/  UIADD3 UR6, UP0, UPT, UR6, 0x180, URZ ;  /* 0x0000018006067890 */ /* 0x000fe4000ff1e0ff */
[----:B------:R-:W-:Y:S02]  /*02c0*/  UIADD3.X UR11, UPT, UPT, URZ, UR7, URZ, UP1, !UPT ;  /* 0x00000007ff0b7290 */ /* 0x000fe40008ffe4ff */
[----:B------:R-:W-:-:S07]  /*02d0*/  UIADD3.X UR7, UPT, UPT, URZ, UR7, URZ, UP0, !UPT ;  /* 0x00000007ff077290 */ /* 0x000fce00087fe4ff */
[----:B------:R3:W-:Y:S02]  /*02e0*/  UTMACCTL.PF [UR10] ;  /* 0x000000000a0079b9 */ /* 0x0007e40008040000 */
[----:B------:R3:W-:Y:S02]  /*02f0*/  UTMACCTL.PF [UR6] ;  /* 0x00000000060079b9 */ /* 0x0007e40008040000 */
[----:B---3--:R-:W-:Y:S01]  /*0300*/  NOP ;  /* 0x0000000000007918 */ /* 0x008fe20000000000 */
.L_x_5:
[----:B------:R-:W-:Y:S05]  /*0310*/  BSYNC.RECONVERGENT B0 ;  /* 0x0000000000007941 */ /* 0x000fea0003800200 */
.L_x_4:
[----:B------:R-:W-:Y:S04]  /*0320*/  BSSY.RECONVERGENT B0, `(.L_x_6) ;  /* 0x000000a000007945 */ /* 0x000fe80003800200 */
        /* <DEDUP_REMOVED lines=9> */
.L_x_7:
[----:B------:R-:W-:Y:S05]  /*03c0*/  BSYNC.RECONVERGENT B0 ;  /* 0x0000000000007941 */ /* 0x000fea0003800200 */
.L_x_6:
[----:B------:R-:W3:Y:S01]  /*03d0*/  LDCU.64 UR6, c[0x0][0x888] ;  /* 0x00011100ff0677ac */ /* 0x000ee20008000a00 */
[----:B------:R-:W-:Y:S02]  /*03e0*/  UISETP.EQ.U32.AND UP1, UPT, UR4, URZ, UPT ;  /* 0x000000ff0400728c */ /* 0x000fe4000bf22070 */
[----:B------:R-:W-:Y:S02]  /*03f0*/  UPLOP3.LUT UP2, UPT, UPT, UPT, UPT, 0x80, 0x8 ;  /* 0x000000000008789c */ /* 0x000fe40003f4f070 */
[----:B---3--:R-:W-:-:S04]  /*0400*/  UISETP.NE.U32.AND UP0, UPT, UR6, URZ, UPT ;  /* 0x000000ff0600728c */ /* 0x008fc8000bf05070 */
[----:B------:R-:W-:-:S04]  /*0410*/  UISETP.NE.AND.EX UP0, UPT, UR7, URZ, UPT, UP0 ;  /* 0x000000ff0700728c */ /* 0x000fc8000bf05300 */
[----:B------:R-:W-:-:S04]  /*0420*/  UISETP.EQ.OR.EX UP3, UPT, UR5, URZ, !UP0, UP1 ;  /* 0x000000ff0500728c */ /* 0x000fc8000c762710 */
[----:B------:R-:W-:-:S05]  /*0430*/  UP2UR UR53, UPR, URZ, 0x8 ;  /* 0x00000008ff357883 */ /* 0x000fca0008000000 */
[----:B------:R-:W-:Y:S07]  /*0440*/  BRA.U !UP3, `(.L_x_8) ;  /* 0x000000010b207547 */ /* 0x000fee000b800000 */
[----:B------:R-:W-:Y:S01]  /*0450*/  UISETP.NE.U32.AND UP2, UPT, UR4, URZ, UPT ;  /* 0x000000ff0400728c */ /* 0x000fe2000bf45070 */
[----:B-----5:R-:W-:Y:S01]  /*0460*/  FSETP.NEU.AND P0, PT, R35, RZ, PT ;  /* 0x000000ff2300720b */ /* 0x020fe20003f0d000 */
[----:B------:R-:W-:Y:S02]  /*0470*/  USEL UR4, URZ, 0xffffffff, UP0 ;  /* 0xffffffffff047887 */ /* 0x000fe40008000000 */
[----:B------:R-:W-:-:S10]  /*0480*/  UISETP.NE.AND.EX UP2, UPT, UR5, URZ, UPT, UP2 ;  /* 0x000000ff0500728c */ /* 0x000fd4000bf45320 */
[----:B------:R-:W-:Y:S01]  /*0490*/  VOTEU.ANY UP1, P0 ;  /* 0x0000000000ff7886 */ /* 0x000fe20000020100 */
[----:B------:R-:W-:-:S04]  /*04a0*/  @!UP2 USEL UR4, URZ, 0xffffffff, UP1 ;  /* 0xffffffffff04a887 */ /* 0x000fc80008800000 */
[----:B------:R-:W-:-:S04]  /*04b0*/  ULOP3.LUT UR4, UR4, 0x1, URZ, 0xc0, !UPT ;  /* 0x0000000104047892 */ /* 0x000fc8000f8ec0ff */
[----:B------:R-:W-:-:S11]  /*04c0*/  UISETP.NE.U32.AND UP2, UPT, UR4, 0x1, UPT ;  /* 0x000000010400788c */ /* 0x000fd6000bf45070 */
.L_x_8:
[----:B-12---:R-:W1:Y:S01]  /*04d0*/  SHFL.IDX PT, R2, R65, RZ, 0x1f ;  /* 0x00001fff41027589 */ /* 0x006e6200000e0000 */
[----:B------:R-:W-:-:S04]  /*04e0*/  UISETP.NE.AND UP1, UPT, UR8, 0x2, UPT ;  /* 0x000000020800788c */ /* 0x000fc8000bf25270 */
[----:B------:R-:W-:Y:S01]  /*04f0*/  USEL UR6, URZ, 0x1, UP1 ;  /* 0x00000001ff067887 */ /* 0x000fe20008800000 */
[----:B-1----:R-:W-:-:S13]  /*0500*/  ISETP.NE.AND P0, PT, R2, RZ, PT ;  /* 0x000000ff0200720c */ /* 0x002fda0003f05270 */
[----:B------:R-:W-:Y:S05]  /*0510*/  @P0 BRA `(.L_x_9) ;  /* 0x00000000009c0947 */ /* 0x000fea0003800000 */
[----:B------:R-:W-:Y:S01]  /*0520*/  ELECT P0, URZ, PT ;  /* 0x0000000000ff782f */ /* 0x000fe20003800000 */
[----:B------:R-:W-:-:S12]  /*0530*/  BSSY.RECONVERGENT B0, `(.L_x_9) ;  /* 0x0000025000007945 */ /* 0x000fd80003800200 */
[----:B------:R-:W-:Y:S05]  /*0540*/  @!P0 BRA `(.L_x_10) ;  /* 0x00000000008c8947 */ /* 0x000fea0003800000 */
[----:B------:R-:W1:Y:S01]  /*0550*/  S2UR UR5, SR_CgaCtaId ;  /* 0x00000000000579c3 */ /* 0x000e620000008800 */
[----:B------:R-:W-:Y:S01]  /*0560*/  UMOV UR7, 0x400 ;  /* 0x0000040000077882 */ /* 0x000fe20000000000 */
[----:B------:R-:W-:Y:S02]  /*0570*/  UMOV UR4, 0x1 ;  /* 0x0000000100047882 */ /* 0x000fe40000000000 */
[----:B------:R-:W-:-:S04]  /*0580*/  UIADD3 UR10, UPT, UPT, -UR4, 0x100000, URZ ;  /* 0x00100000040a7890 */ /* 0x000fc8000fffe1ff */
[----:B------:R-:W-:Y:S02]  /*0590*/  USHF.L.U32 UR11, UR10, 0xb, URZ ;  /* 0x0000000b0a0b7899 */ /* 0x000fe400080006ff */
[----:B------:R-:W-:Y:S02]  /*05a0*/  USHF.L.U32 UR10, UR10, 0x1, URZ ;  /* 0x000000010a0a7899 */ /* 0x000fe400080006ff */
[----:B-1----:R-:W-:Y:S01]  /*05b0*/  ULEA UR5, UR5, UR7, 0x18 ;  /* 0x0000000705057291 */ /* 0x002fe2000f8ec0ff */
[----:B------:R-:W1:Y:S11]  /*05c0*/  FENCE.VIEW.ASYNC.S ;  /* 0x00000000000073c6 */ /* 0x000e760000000000 */
[----:B-1----:R1:W2:Y:S01]  /*05d0*/  SYNCS.EXCH.64 URZ, [UR5], UR10 ;  /* 0x0000000a05ff75b2 */ /* 0x0022a20008000100 */
[----:B------:R1:W3:Y:S01]  /*05e0*/  SYNCS.EXCH.64 URZ, [UR5+0x68], UR10 ;  /* 0x0000680a05ff75b2 */ /* 0x0002e20008000100 */
[----:B------:R1:W4:Y:S01]  /*05f0*/  SYNCS.EXCH.64 URZ, [UR5+0x8], UR10 ;  /* 0x0000080a05ff75b2 */ /* 0x0003220008000100 */
[----:B------:R1:W1:Y:S01]  /*0600*/  SYNCS.EXCH.64 URZ, [UR5+0x70], UR10 ;  /* 0x0000700a05ff75b2 */ /* 0x0002620008000100 */
        /* <DEDUP_REMOVED lines=22> */
[----:B--234-:R-:W-:Y:S01]  /*0770*/  NOP ;  /* 0x0000000000007918 */ /* 0x01cfe20000000000 */
.L_x_10:
[----:B-1----:R-:W-:Y:S05]  /*0780*/  BSYNC.RECONVERGENT B0 ;  /* 0x0000000000007941 */ /* 0x002fea0003800200 */
.L_x_9:
[----:B------:R-:W1:Y:S01]  /*0790*/  SHFL.IDX PT, R2, R65, RZ, 0x1f ;  /* 0x00001fff41027589 */ /* 0x000e6200000e0000 */
[----:B------:R-:W-:Y:S01]  /*07a0*/  NOP ;  /* 0x0000000000007918 */ /* 0x000fe20000000000 */
[----:B-1----:R-:W-:-:S13]  /*07b0*/  ISETP.NE.AND P0, PT, R2, 0x1, PT ;  /* 0x000000010200780c */ /* 0x002fda0003f05270 */
[----:B------:R-:W-:Y:S05]  /*07c0*/  @P0 BRA `(.L_x_11) ;  /* 0x0000000000500947 */ /* 0x000fea0003800000 */
[----:B------:R-:W1:Y:S01]  /*07d0*/  S2UR UR7, SR_CgaCtaId ;  /* 0x00000000000779c3 */ /* 0x000e620000008800 */
[----:B------:R-:W-:Y:S01]  /*07e0*/  UMOV UR9, 0x400 ;  /* 0x0000040000097882 */ /* 0x000fe20000000000 */
[----:B------:R-:W-:Y:S01]  /*07f0*/  UMOV UR5, 0x20 ;  /* 0x0000002000057882 */ /* 0x000fe20000000000 */
[----:B------:R-:W-:Y:S01]  /*0800*/  UMOV UR4, 0x80 ;  /* 0x0000008000047882 */ /* 0x000fe20000000000 */
[----:B------:R-:W-:-:S04]  /*0810*/  UIADD3 UR10, UPT, UPT, -UR5, 0x100000, URZ ;  /* 0x00100000050a7890 */ /* 0x000fc8000fffe1ff */
[----:B------:R-:W-:Y:S02]  /*0820*/  USHF.L.U32 UR11, UR10, 0xb, URZ ;  /* 0x0000000b0a0b7899 */ /* 0x000fe400080006ff */
[----:B------:R-:W-:Y:S02]  /*0830*/  USHF.L.U32 UR10, UR10, 0x1, URZ ;  /* 0x000000010a0a7899 */ /* 0x000fe400080006ff */
[----:B------:R-:W-:-:S04]  /*0840*/  UIADD3 UR4, UPT, UPT, -UR4, 0x100000, URZ ;  /* 0x0010000004047890 */ /* 0x000fc8000fffe1ff */
[----:B------:R-:W-:Y:S02]  /*0850*/  USHF.L.U32 UR5, UR4, 0xb, URZ ;  /* 0x0000000b04057899 */ /* 0x000fe400080006ff */
[----:B------:R-:W-:Y:S01]  /*0860*/  USHF.L.U32 UR4, UR4, 0x1, URZ ;  /* 0x0000000104047899 */ /* 0x000fe200080006ff */
[----:B------:R-:W-:Y:S01]  /*0870*/  ELECT P0, URZ, PT ;  /* 0x0000000000ff782f */ /* 0x000fe20003800000 */
[----:B-1----:R-:W-:Y:S01]  /*0880*/  ULEA UR7, UR7, UR9, 0x18 ;  /* 0x0000000907077291 */ /* 0x002fe2000f8ec0ff */
[----:B------:R-:W1:Y:S11]  /*0890*/  FENCE.VIEW.ASYNC.S ;  /* 0x00000000000073c6 */ /* 0x000e760000000000 */
[----:B-1----:R1:W2:Y:S01]  /*08a0*/  SYNCS.EXCH.64 URZ, [UR7+0xd0], UR10 ;  /* 0x0000d00a07ff75b2 */ /* 0x0022a20008000100 */
[----:B------:R1:W3:Y:S01]  /*08b0*/  SYNCS.EXCH.64 URZ, [UR7+0xe8], UR4 ;  /* 0x0000e80407ff75b2 */ /* 0x0002e20008000100 */
[----:B------:R1:W4:Y:S01]  /*08c0*/  SYNCS.EXCH.64 URZ, [UR7+0xd8], UR10 ;  /* 0x0000d80a07ff75b2 */ /* 0x0003220008000100 */
[----:B------:R1:W1:Y:S01]  /*08d0*/  SYNCS.EXCH.64 URZ, [UR7+0xf0], UR4 ;  /* 0x0000f00407ff75b2 */ /* 0x0002620008000100 */
[----:B------:R1:W1:Y:S01]  /*08e0*/  SYNCS.EXCH.64 URZ, [UR7+0xe0], UR10 ;  /* 0x0000e00a07ff75b2 */ /* 0x0002620008000100 */
[----:B------:R1:W1:Y:S01]  /*08f0*/  SYNCS.EXCH.64 URZ, [UR7+0xf8], UR4 ;  /* 0x0000f80407ff75b2 */ /* 0x0002620008000100 */
[----:B------:R-:W-:Y:S01]  /*0900*/  NOP ;  /* 0x0000000000007918 */ /* 0x000fe20000000000 */
.L_x_11:
[----:B------:R-:W2:Y:S01]  /*0910*/  SHFL.IDX PT, R2, R65, RZ, 0x1f ;  /* 0x00001fff41027589 */ /* 0x000ea200000e0000 */
[----:B------:R-:W-:Y:S01]  /*0920*/  NOP ;  /* 0x0000000000007918 */ /* 0x000fe20000000000 */
[----:B--2---:R-:W-:-:S13]  /*0930*/  ISETP.NE.AND P0, PT, R2, 0x3, PT ;  /* 0x000000030200780c */ /* 0x004fda0003f05270 */
[----:B------:R-:W-:Y:S05]  /*0940*/  @P0 BRA `(.L_x_12) ;  /* 0x0000000000300947 */ /* 0x000fea0003800000 */
[----:B-1----:R-:W1:Y:S01]  /*0950*/  S2UR UR5, SR_CgaCtaId ;  /* 0x00000000000579c3 */ /* 0x002e620000008800 */
[----:B------:R-:W-:Y:S01]  /*0960*/  UMOV UR7, 0x400 ;  /* 0x0000040000077882 */ /* 0x000fe20000000000 */
[----:B------:R-:W-:Y:S01]  /*0970*/  UMOV UR4, 0x20 ;  /* 0x0000002000047882 */ /* 0x000fe20000000000 */
[----:B------:R-:W-:Y:S01]  /*0980*/  ELECT P0, URZ, PT ;  /* 0x0000000000ff782f */ /* 0x000fe20003800000 */
[----:B------:R-:W-:-:S04]  /*0990*/  UIADD3 UR10, UPT, UPT, -UR4, 0x100000, URZ ;  /* 0x00100000040a7890 */ /* 0x000fc8000fffe1ff */
[----:B------:R-:W-:Y:S02]  /*09a0*/  USHF.L.U32 UR11, UR10, 0xb, URZ ;  /* 0x0000000b0a0b7899 */ /* 0x000fe400080006ff */
[----:B------:R-:W-:Y:S02]  /*09b0*/  USHF.L.U32 UR10, UR10, 0x1, URZ ;  /* 0x000000010a0a7899 */ /* 0x000fe400080006ff */
[----:B-1----:R-:W-:Y:S01]  /*09c0*/  ULEA UR5, UR5, UR7, 0x18 ;  /* 0x0000000705057291 */ /* 0x002fe2000f8ec0ff */
[----:B------:R-:W1:Y:S11]  /*09d0*/  FENCE.VIEW.ASYNC.S ;  /* 0x00000000000073c6 */ /* 0x000e760000000000 */
[----:B-1----:R2:W1:Y:S01]  /*09e0*/  SYNCS.EXCH.64 URZ, [UR5+0x100], UR10 ;  /* 0x0001000a05ff75b2 */ /* 0x0024620008000100 */
[----:B------:R2:W1:Y:S02]  /*09f0*/  SYNCS.EXCH.64 URZ, [UR5+0x108], UR10 ;  /* 0x0001080a05ff75b2 */ /* 0x0004640008000100 */
[----:B--2---:R-:W-:Y:S01]  /*0a00*/  NOP ;  /* 0x0000000000007918 */ /* 0x004fe20000000000 */
.L_x_12:
[----:B------:R-:W2:Y:S01]  /*0a10*/  SHFL.IDX PT, R2, R65, RZ, 0x1f ;  /* 0x00001fff41027589 */ /* 0x000ea200000e0000 */
[----:B------:R-:W-:Y:S01]  /*0a20*/  NOP ;  /* 0x0000000000007918 */ /* 0x000fe20000000000 */
[----:B--2---:R-:W-:-:S13]  /*0a30*/  ISETP.NE.AND P0, PT, R2, 0x4, PT ;  /* 0x000000040200780c */ /* 0x004fda0003f05270 */
[----:B------:R-:W-:Y:S05]  /*0a40*/  @P0 BRA `(.L_x_13) ;  /* 0x00000000004c0947 */ /* 0x000fea0003800000 */
[----:B-1----:R-:W1:Y:S01]  /*0a50*/  S2UR UR5, SR_CgaCtaId ;  /* 0x00000000000579c3 */ /* 0x002e620000008800 */
[----:B------:R-:W-:Y:S01]  /*0a60*/  UMOV UR9, 0x100 ;  /* 0x0000010000097882 */ /* 0x000fe20000000000 */
[----:B------:R-:W-:Y:S01]  /*0a70*/  UMOV UR7, 0x400 ;  /* 0x0000040000077882 */ /* 0x000fe20000000000 */
[----:B------:R-:W-:Y:S01]  /*0a80*/  USEL UR9, UR9, 0xe0, UP2 ;  /* 0x000000e009097887 */ /* 0x000fe20009000000 */
[----:B------:R-:W-:Y:S01]  /*0a90*/  UMOV UR4, 0x1 ;  /* 0x0000000100047882 */ /* 0x000fe20000000000 */
[----:B------:R-:W-:Y:S01]  /*0aa0*/  ELECT P0, URZ, PT ;  /* 0x0000000000ff782f */ /* 0x000fe20003800000 */
[----:B------:R-:W-:-:S04]  /*0ab0*/  UIADD3 UR10, UPT, UPT, -UR4, 0x100000, URZ ;  /* 0x00100000040a7890 */ /* 0x000fc8000fffe1ff */
[----:B------:R-:W-:Y:S02]  /*0ac0*/  USHF.L.U32 UR11, UR10, 0xb, URZ ;  /* 0x0000000b0a0b7899 */ /* 0x000fe400080006ff */
[----:B------:R-:W-:Y:S02]  /*0ad0*/  USHF.L.U32 UR10, UR10, 0x1, URZ ;  /* 0x000000010a0a7899 */ /* 0x000fe400080006ff */
[----:B------:R-:W-:-:S04]  /*0ae0*/  UIADD3 UR12, UPT, UPT, -UR9, 0x100000, URZ ;  /* 0x00100000090c7890 */ /* 0x000fc8000fffe1ff */
[----:B------:R-:W-:Y:S02]  /*0af0*/  USHF.L.U32 UR13, UR12, 0xb, URZ ;  /* 0x0000000b0c0d7899 */ /* 0x000fe400080006ff */
[----:B------:R-:W-:Y:S02]  /*0b00*/  USHF.L.U32 UR12, UR12, 0x1, URZ ;  /* 0x000000010c0c7899 */ /* 0x000fe400080006ff */
[----:B-1----:R-:W-:Y:S01]  /*0b10*/  ULEA UR5, UR5, UR7, 0x18 ;  /* 0x0000000705057291 */ /* 0x002fe2000f8ec0ff */
[----:B------:R-:W1:Y:S11]  /*0b20*/  FENCE.VIEW.ASYNC.S ;  /* 0x00000000000073c6 */ /* 0x000e760000000000 */
[----:B-1----:R2:W1:Y:S01]  /*0b30*/  SYNCS.EXCH.64 URZ, [UR5+0x110], UR10 ;  /* 0x0001100a05ff75b2 */ /* 0x0024620008000100 */
[----:B------:R2:W1:Y:S01]  /*0b40*/  SYNCS.EXCH.64 URZ, [UR5+0x120], UR12 ;  /* 0x0001200c05ff75b2 */ /* 0x0004620008000100 */
[----:B------:R2:W1:Y:S01]  /*0b50*/  SYNCS.EXCH.64 URZ, [UR5+0x118], UR10 ;  /* 0x0001180a05ff75b2 */ /* 0x0004620008000100 */
[----:B------:R2:W1:Y:S02]  /*0b60*/  SYNCS.EXCH.64 URZ, [UR5+0x128], UR12 ;  /* 0x0001280c05ff75b2 */ /* 0x0004640008000100 */
[----:B--2---:R-:W-:Y:S01]  /*0b70*/  NOP ;  /* 0x0000000000007918 */ /* 0x004fe20000000000 */
.L_x_13:
[----:B------:R-:W2:Y:S01]  /*0b80*/  SHFL.IDX PT, R2, R65, RZ, 0x1f ;  /* 0x00001fff41027589 */ /* 0x000ea200000e0000 */
[----:B------:R-:W-:Y:S01]  /*0b90*/  NOP ;  /* 0x0000000000007918 */ /* 0x000fe20000000000 */
[----:B--2---:R-:W-:-:S13]  /*0ba0*/  ISETP.NE.AND P0, PT, R2, 0x5, PT ;  /* 0x000000050200780c */ /* 0x004fda0003f05270 */
[----:B------:R-:W-:Y:S05]  /*0bb0*/  @P0 BRA `(.L_x_14) ;  /* 0x0000000000580947 */ /* 0x000fea0003800000 */
[----:B-1----:R-:W1:Y:S01]  /*0bc0*/  S2UR UR7, SR_CgaCtaId ;  /* 0x00000000000779c3 */ /* 0x002e620000008800 */
        /* <DEDUP_REMOVED lines=12> */
[----:B-1----:R2:W1:Y:S01]  /*0c90*/  SYNCS.EXCH.64 URZ, [UR7+0x130], UR10 ;  /* 0x0001300a07ff75b2 */ /* 0x0024620008000100 */
[----:B------:R2:W1:Y:S01]  /*0ca0*/  SYNCS.EXCH.64 URZ, [UR7+0x150], UR4 ;  /* 0x0001500407ff75b2 */ /* 0x0004620008000100 */
[----:B------:R2:W1:Y:S01]  /*0cb0*/  SYNCS.EXCH.64 URZ, [UR7+0x138], UR10 ;  /* 0x0001380a07ff75b2 */ /* 0x0004620008000100 */
[----:B------:R2:W1:Y:S01]  /*0cc0*/  SYNCS.EXCH.64 URZ, [UR7+0x158], UR4 ;  /* 0x0001580407ff75b2 */ /* 0x0004620008000100 */
[----:B------:R2:W1:Y:S01]  /*0cd0*/  SYNCS.EXCH.64 URZ, [UR7+0x140], UR10 ;  /* 0x0001400a07ff75b2 */ /* 0x0004620008000100 */
[----:B------:R2:W1:Y:S01]  /*0ce0*/  SYNCS.EXCH.64 URZ, [UR7+0x160], UR4 ;  /* 0x0001600407ff75b2 */ /* 0x0004620008000100 */
[----:B------:R2:W1:Y:S01]  /*0cf0*/  SYNCS.EXCH.64 URZ, [UR7+0x148], UR10 ;  /* 0x0001480a07ff75b2 */ /* 0x0004620008000100 */
[----:B------:R2:W1:Y:S02]  /*0d00*/  SYNCS.EXCH.64 URZ, [UR7+0x168], UR4 ;  /* 0x0001680407ff75b2 */ /* 0x0004640008000100 */
[----:B--2---:R-:W-:Y:S01]  /*0d10*/  NOP ;  /* 0x0000000000007918 */ /* 0x004fe20000000000 */
.L_x_14:
        /* <DEDUP_REMOVED lines=18> */
.L_x_15:
[----:B-1----:R-:W1:Y:S01]  /*0e40*/  S2UR UR5, SR_CTAID.X ;  /* 0x00000000000579c3 */ /* 0x002e620000002500 */
[----:B------:R-:W-:-:S05]  /*0e50*/  CS2R.32 R59, SR_CgaSize ;  /* 0x00000000003b7805 */ /* 0x000fca0000008a00 */
[----:B------:R-:W-:-:S05]  /*0e60*/  IMAD R59, R59, -0xa0, RZ ;  /* 0xffffff603b3b7824 */ /* 0x000fca00078e02ff */
[----:B------:R-:W-:-:S14]  /*0e70*/  R2UR UR9, R59 ;  /* 0x000000003b0972ca */ /* 0x000fdc00000e0000 */
[----:B------:R-:W2:Y:S01]  /*0e80*/  LDCU UR9, c[0x0][UR9+0x2b0] ;  /* 0x00005600090977ac */ /* 0x000ea20008000800 */
[----:B------:R-:W-:Y:S01]  /*0e90*/  NOP ;  /* 0x0000000000007918 */ /* 0x000fe20000000000 */
[----:B------:R-:W-:-:S05]  /*0ea0*/  CS2R.32 R59, SR_CgaSize ;  /* 0x00000000003b7805 */ /* 0x000fca0000008a00 */
[----:B------:R-:W-:-:S05]  /*0eb0*/  IMAD R59, R59, -0xa0, RZ ;  /* 0xffffff603b3b7824 */ /* 0x000fca00078e02ff */
[----:B------:R-:W-:-:S14]  /*0ec0*/  R2UR UR7, R59 ;  /* 0x000000003b0772ca */ /* 0x000fdc00000e0000 */
[----:B------:R-:W3:Y:S01]  /*0ed0*/  LDCU UR7, c[0x0][UR7+0x2b4] ;  /* 0x00005680070777ac */ /* 0x000ee20008000800 */
[----:B------:R-:W4:Y:S08]  /*0ee0*/  S2UR UR4, SR_CTAID.Y ;  /* 0x00000000000479c3 */ /* 0x000f300000002600 */
[----:B------:R-:W3:Y:S01]  /*0ef0*/  LDC R10, c[0x0][0xb24] ;  /* 0x0002c900ff0a7b82 */ /* 0x000ee20000000800 */
[----:B-1----:R-:W-:-:S02]  /*0f00*/  I2FP.F32.U32 R59, UR5 ;  /* 0x00000005003b7c45 */ /* 0x002fc40008201000 */
[----:B------:R-:W-:-:S05]  /*0f10*/  CS2R.32 R3, SR_CgaSize ;  /* 0x0000000000037805 */ /* 0x000fca0000008a00 */
[----:B------:R-:W-:-:S06]  /*0f20*/  IMAD R3, R3, -0xa0, RZ ;  /* 0xffffff6003037824 */ /* 0x000fcc00078e02ff */
[----:B------:R-:W1:Y:S01]  /*0f30*/  LDC R3, c[0x0][R3+0x2a0] ;  /* 0x0000a80003037b82 */ /* 0x000e620000000800 */
[----:B------:R-:W-:Y:S01]  /*0f40*/  MOV R21, UR5 ;  /* 0x0000000500157c02 */ /* 0x000fe20008000f00 */
[----:B--2---:R-:W-:Y:S01]  /*0f50*/  FMUL R59, R59, UR9 ;  /* 0x000000093b3b7c20 */ /* 0x004fe20008400000 */
[----:B----4-:R-:W-:Y:S02]  /*0f60*/  I2FP.F32.U32 R58, UR4 ;  /* 0x00000004003a7c45 */ /* 0x010fe40008201000 */
[----:B------:R-:W-:-:S05]  /*0f70*/  CS2R.32 R2, SR_CgaSize ;  /* 0x0000000000027805 */ /* 0x000fca0000008a00 */
[----:B------:R-:W-:-:S06]  /*0f80*/  IMAD R2, R2, -0xa0, RZ ;  /* 0xffffff6002027824 */ /* 0x000fcc00078e02ff */
[----:B------:R-:W2:Y:S01]  /*0f90*/  LDC R2, c[0x0][R2+0x2a4] ;  /* 0x0000a90002027b82 */ /* 0x000ea20000000800 */
[----:B------:R-:W-:Y:S01]  /*0fa0*/  MOV R20, UR4 ;  /* 0x0000000400147c02 */ /* 0x000fe20008000f00 */
[----:B------:R-:W4:Y:S01]  /*0fb0*/  F2I.U32.TRUNC.NTZ R59, R59 ;  /* 0x0000003b003b7305 */ /* 0x000f22000020f000 */
[----:B---3--:R-:W-:-:S05]  /*0fc0*/  FMUL R58, R58, UR7 ;  /* 0x000000073a3a7c20 */ /* 0x008fca0008400000 */
[----:B------:R-:W-:Y:S01]  /*0fd0*/  BAR.SYNC.DEFER_BLOCKING 0x0 ;  /* 0x0000000000007b1d */ /* 0x000fe20000010000 */
[----:B------:R-:W-:-:S05]  /*0fe0*/  ISETP.GE.AND P0, PT, R10, 0x1, PT ;  /* 0x000000010a00780c */ /* 0x000fca0003f06270 */
[----:B------:R-:W3:Y:S02]  /*0ff0*/  F2I.U32.TRUNC.NTZ R58, R58 ;  /* 0x0000003a003a7305 */ /* 0x000ee4000020f000 */
[----:B------:R-:W2:Y:S01]  /*1000*/  S2UR UR36, SR_CTAID.Z ;  /* 0x00000000002479c3 */ /* 0x000ea20000002700 */
[----:B----4-:R-:W-:-:S05]  /*1010*/  IADD3 R59, PT, PT, -R59, RZ, RZ ;  /* 0x000000ff3b3b7210 */ /* 0x010fca0007ffe1ff */
[----:B-1----:R-:W-:Y:S01]  /*1020*/  IMAD R59, R3, R59, UR5 ;  /* 0x00000005033b7e24 */ /* 0x002fe2000f8e023b */
[----:B---3--:R-:W-:-:S05]  /*1030*/  IADD3 R58, PT, PT, -R58, RZ, RZ ;  /* 0x000000ff3a3a7210 */ /* 0x008fca0007ffe1ff */
[----:B--2---:R-:W-:Y:S01]  /*1040*/  IMAD R58, R2, R58, UR4 ;  /* 0x00000004023a7e24 */ /* 0x004fe2000f8e023a */
[----:B------:R-:W-:Y:S06]  /*1050*/  @!P0 BRA `(.L_x_16) ;  /* 0x0000000000b88947 */ /* 0x000fec0003800000 */
[----:B------:R-:W1:Y:S01]  /*1060*/  LDC.64 R4, c[0x0][0xb18] ;  /* 0x0002c600ff047b82 */ /* 0x000e620000000a00 */
[----:B------:R-:W-:-:S07]  /*1070*/  ISETP.NE.AND P0, PT, R10, 0x1, PT ;  /* 0x000000010a00780c */ /* 0x000fce0003f05270 */
[----:B------:R-:W2:Y:S08]  /*1080*/  LDC R9, c[0x0][0xb0c] ;  /* 0x0002c300ff097b82 */ /* 0x000eb00000000800 */
[----:B------:R-:W3:Y:S08]  /*1090*/  LDC R12, c[0x0][0x370] ;  /* 0x0000dc00ff0c7b82 */ /* 0x000ef00000000800 */
[----:B------:R-:W4:Y:S01]  /*10a0*/  LDC R11, c[0x0][0x374] ;  /* 0x0000dd00ff0b7b82 */ /* 0x000f220000000800 */
[----:B-1----:R-:W-:-:S07]  /*10b0*/  ISETP.NE.AND P1, PT, R4, 0x1, PT ;  /* 0x000000010400780c */ /* 0x002fce0003f25270 */
[----:B------:R-:W3:Y:S01]  /*10c0*/  LDC.64 R6, c[0x0][0xb10] ;  /* 0x0002c400ff067b82 */ /* 0x000ee20000000a00 */
[----:B--2---:R-:W-:-:S07]  /*10d0*/  ISETP.NE.AND P2, PT, R9, 0x1, PT ;  /* 0x000000010900780c */ /* 0x004fce0003f45270 */
[----:B------:R-:W1:Y:S08]  /*10e0*/  LDC R8, c[0x0][0xb20] ;  /* 0x0002c800ff087b82 */ /* 0x000e700000000800 */
[----:B------:R-:W2:Y:S01]  /*10f0*/  LDC.64 R2, c[0x0][0xb28] ;  /* 0x0002ca00ff027b82 */ /* 0x000ea20000000a00 */
[----:B----4-:R-:W-:-:S04]  /*1100*/  IMAD.HI.U32 R13, R11, R5, RZ ;  /* 0x000000050b0d7227 */ /* 0x010fc800078e00ff */
[----:B------:R-:W-:-:S04]  /*1110*/  IMAD.HI.U32 R5, R20, R5, RZ ;  /* 0x0000000514057227 */ /* 0x000fc800078e00ff */
[----:B---3--:R-:W-:-:S05]  /*1120*/  IMAD.HI.U32 R14, R12, R6, RZ ;  /* 0x000000060c0e7227 */ /* 0x008fca00078e00ff */
[-C--:B------:R-:W-:Y:S01]  /*1130*/  @P2 SHF.R.U32.HI R12, RZ, R7.reuse, R14 ;  /* 0x00000007ff0c2219 */ /* 0x080fe2000001160e */
[----:B------:R-:W-:Y:S01]  /*1140*/  IMAD.HI.U32 R14, R21, R6, RZ ;  /* 0x00000006150e7227 */ /* 0x000fe200078e00ff */
[-C--:B-1----:R-:W-:Y:S02]  /*1150*/  @P1 SHF.R.U32.HI R11, RZ, R8.reuse, R13 ;  /* 0x00000008ff0b1219 */ /* 0x082fe4000001160d */
[----:B------:R-:W-:Y:S02]  /*1160*/  SHF.R.U32.HI R5, RZ, R8, R5 ;  /* 0x00000008ff057219 */ /* 0x000fe40000011605 */
[----:B------:R-:W-:Y:S02]  /*1170*/  SHF.R.U32.HI R14, RZ, R7, R14 ;  /* 0x00000007ff0e7219 */ /* 0x000fe4000001160e */
[----:B------:R-:W-:Y:S01]  /*1180*/  SEL R5, R20, R5, !P1 ;  /* 0x0000000514057207 */ /* 0x000fe20004800000 */
[----:B--2---:R-:W-:Y:S01]  /*1190*/  IMAD.HI.U32 R13, R11, R2, RZ ;  /* 0x000000020b0d7227 */ /* 0x004fe200078e00ff */
[----:B------:R-:W-:-:S03]  /*11a0*/  SEL R14, R21, R14, !P2 ;  /* 0x0000000e150e7207 */ /* 0x000fc60005000000 */
[----:B------:R-:W-:Y:S01]  /*11b0*/  IMAD.HI.U32 R6, R12, R2, RZ ;  /* 0x000000020c067227 */ /* 0x000fe200078e00ff */
[----:B------:R-:W-:-:S04]  /*11c0*/  @P0 SHF.R.U32.HI R11, RZ, R3, R13 ;  /* 0x00000003ff0b0219 */ /* 0x000fc8000001160d */
[----:B------:R-:W-:Y:S01]  /*11d0*/  @P0 SHF.R.U32.HI R12, RZ, R3, R6 ;  /* 0x00000003ff0c0219 */ /* 0x000fe20000011606 */
[----:B------:R-:W-:-:S04]  /*11e0*/  IMAD R11, R11, R10, RZ ;  /* 0x0000000a0b0b7224 */ /* 0x000fc800078e02ff */
[----:B------:R-:W-:Y:S01]  /*11f0*/  IMAD R6, R12, R10, RZ ;  /* 0x0000000a0c067224 */ /* 0x000fe200078e02ff */
[----:B------:R-:W-:-:S04]  /*1200*/  ISETP.GE.AND P1, PT, R5, R11, PT ;  /* 0x0000000b0500720c */ /* 0x000fc80003f26270 */
[----:B------:R-:W-:Y:S01]  /*1210*/  ISETP.GE.OR P1, PT, R14, R6, P1 ;  /* 0x000000060e00720c */ /* 0x000fe20000f26670 */
[----:B------:R-:W-:-:S05]  /*1220*/  IMAD.HI.U32 R6, R5, R2, RZ ;  /* 0x0000000205067227 */ /* 0x000fca00078e00ff */
[----:B------:R-:W-:-:S04]  /*1230*/  SHF.R.U32.HI R6, RZ, R3, R6 ;  /* 0x00000003ff067219 */ /* 0x000fc80000011606 */
[----:B------:R-:W-:-:S03]  /*1240*/  SEL R6, R5, R6, !P0 ;  /* 0x0000000605067207 */ /* 0x000fc60004000000 */
[----:B------:R-:W-:Y:S01]  /*1250*/  @!P1 IMAD.HI.U32 R7, R14, R2, RZ ;  /* 0x000000020e079227 */ /* 0x000fe200078e00ff */
[----:B------:R-:W-:-:S04]  /*1260*/  IADD3 R2, PT, PT, -R6, RZ, RZ ;  /* 0x000000ff06027210 */ /* 0x000fc80007ffe1ff */
[----:B------:R-:W-:Y:S01]  /*1270*/  @!P1 SHF.R.U32.HI R3, RZ, R3, R7 ;  /* 0x00000003ff039219 */ /* 0x000fe20000011607 */
[----:B------:R-:W-:Y:S01]  /*1280*/  IMAD R2, R10, R2, R5 ;  /* 0x000000020a027224 */ /* 0x000fe200078e0205 */
[----:B------:R-:W-:Y:S02]  /*1290*/  IADD3 R7, PT, PT, -R5, RZ, RZ ;  /* 0x000000ff05077210 */ /* 0x000fe40007ffe1ff */
[----:B------:R-:W-:-:S03]  /*12a0*/  @!P1 SEL R3, R14, R3, !P0 ;  /* 0x000000030e039207 */ /* 0x000fc60004000000 */
[----:B------:R-:W-:Y:S02]  /*12b0*/  IMAD R7, R4, R7, R20 ;  /* 0x0000000704077224 */ /* 0x000fe400078e0214 */
[--C-:B------:R-:W-:Y:S02]  /*12c0*/  @!P1 IMAD.IADD R6, R6, 0x1, -R3.reuse ;  /* 0x0000000106069824 */ /* 0x100fe400078e0a03 */
[----:B------:R-:W-:Y:S01]  /*12d0*/  @!P1 IMAD R3, R2, R12, R3 ;  /* 0x0000000c02039224 */ /* 0x000fe200078e0203 */
[----:B------:R-:W-:Y:S01]  /*12e0*/  IADD3 R2, PT, PT, -R14, RZ, RZ ;  /* 0x000000ff0e027210 */ /* 0x000fe20007ffe1ff */
[----:B------:R-:W-:Y:S02]  /*12f0*/  @!P1 IMAD R5, R6, R10, R14 ;  /* 0x0000000a06059224 */ /* 0x000fe400078e020e */
[----:B------:R-:W-:Y:S02]  /*1300*/  @!P1 IMAD.MOV.U32 R14, RZ, RZ, R3 ;  /* 0x000000ffff0e9224 */ /* 0x000fe400078e0003 */
[----:B------:R-:W-:-:S02]  /*1310*/  IMAD R2, R9, R2, R21 ;  /* 0x0000000209027224 */ /* 0x000fc400078e0215 */
[----:B------:R-:W-:Y:S02]  /*1320*/  IMAD R20, R5, R4, R7 ;  /* 0x0000000405147224 */ /* 0x000fe400078e0207 */
[----:B------:R-:W-:Y:S02]  /*1330*/  IMAD R21, R14, R9, R2 ;  /* 0x000000090e157224 */ /* 0x000fe400078e0202 */
.L_x_16:
[----:B------:R-:W1:Y:S01]  /*1340*/  LDCU UR4, c[0x0][0xb30] ;  /* 0x00016600ff0477ac */ /* 0x000e620008000800 */
[----:B------:R-:W2:Y:S08]  /*1350*/  S2UR UR37, SR_CgaCtaId ;  /* 0x00000000002579c3 */ /* 0x000eb00000008800 */
[----:B------:R-:W3:Y:S01]  /*1360*/  LDC R26, c[0x0][0xb24] ;  /* 0x0002c900ff1a7b82 */ /* 0x000ee20000000800 */
[----:B-1----:R-:W-:-:S09]  /*1370*/  UISETP.NE.AND UP1, UPT, UR4, 0x1, UPT ;  /* 0x000000010400788c */ /* 0x002fd2000bf25270 */
[----:B--2---:R-:W-:Y:S05]  /*1380*/  BRA.U UP1, `(.L_x_17) ;  /* 0x0000000101407547 */ /* 0x004fea000b800000 */
[----:B------:R-:W1:Y:S08]  /*1390*/  LDC.64 R4, c[0x0][0xb10] ;  /* 0x0002c400ff047b82 */ /* 0x000e700000000a00 */
[----:B------:R-:W2:Y:S08]  /*13a0*/  LDC.64 R2, c[0x0][0xb18] ;  /* 0x0002c600ff027b82 */ /* 0x000eb00000000a00 */
[----:B------:R-:W4:Y:S08]  /*13b0*/  LDC R6, c[0x0][0xb20] ;  /* 0x0002c800ff067b82 */ /* 0x000f300000000800 */
[----:B------:R-:W3:Y:S01]  /*13c0*/  LDC R7, c[0x0][0xb0c] ;  /* 0x0002c300ff077b82 */ /* 0x000ee20000000800 */
[----:B-1----:R-:W-:-:S05]  /*13d0*/  IMAD.HI.U32 R4, R21, R4, RZ ;  /* 0x0000000415047227 */ /* 0x002fca00078e00ff */
[----:B------:R-:W-:Y:S01]  /*13e0*/  SHF.R.U32.HI R4, RZ, R5, R4 ;  /* 0x00000005ff047219 */ /* 0x000fe20000011604 */
[----:B--2---:R-:W-:Y:S01]  /*13f0*/  IMAD.HI.U32 R3, R20, R3, RZ ;  /* 0x0000000314037227 */ /* 0x004fe200078e00ff */
[----:B------:R-:W-:-:S04]  /*1400*/  ISETP.NE.AND P0, PT, R2, 0x1, PT ;  /* 0x000000010200780c */ /* 0x000fc80003f05270 */
[----:B----4-:R-:W-:-:S04]  /*1410*/  SHF.R.U32.HI R3, RZ, R6, R3 ;  /* 0x00000006ff037219 */ /* 0x010fc80000011603 */
[----:B------:R-:W-:Y:S02]  /*1420*/  SEL R3, R20, R3, !P0 ;  /* 0x0000000314037207 */ /* 0x000fe40004000000 */
[----:B---3--:R-:W-:-:S04]  /*1430*/  ISETP.NE.AND P1, PT, R7, 0x1, PT ;  /* 0x000000010700780c */ /* 0x008fc80003f25270 */
[----:B------:R-:W-:-:S05]  /*1440*/  SEL R4, R21, R4, !P1 ;  /* 0x0000000415047207 */ /* 0x000fca0004800000 */
[----:B------:R-:W-:Y:S02]  /*1450*/  IMAD.IADD R5, R3, 0x1, -R4 ;  /* 0x0000000103057824 */ /* 0x000fe400078e0a04 */
[----:B------:R-:W-:Y:S02]  /*1460*/  IMAD.IADD R3, R4, 0x1, -R3 ;  /* 0x0000000104037824 */ /* 0x000fe400078e0a03 */
[----:B------:R-:W-:Y:S02]  /*1470*/  IMAD R21, R5, R7, R21 ;  /* 0x0000000705157224 */ /* 0x000fe400078e0215 */
[----:B------:R-:W-:-:S07]  /*1480*/  IMAD R20, R3, R2, R20 ;  /* 0x0000000203147224 */ /* 0x000fce00078e0214 */
.L_x_17:
[----:B------:R-:W-:Y:S01]  /*1490*/  BAR.SYNC.DEFER_BLOCKING 0x0 ;  /* 0x0000000000007b1d */ /* 0x000fe20000010000 */
[----:B------:R-:W-:Y:S01]  /*14a0*/  UISETP.NE.AND UP1, UPT, UR8, 0x2, UPT ;  /* 0x000000020800788c */ /* 0x000fe2000bf25270 */
[----:B------:R-:W-:Y:S02]  /*14b0*/  ISETP.NE.OR P5, PT, R0, 0x2, !P5 ;  /* 0x000000020000780c */ /* 0x000fe40006fa5670 */
[----:B------:R-:W-:-:S06]  /*14c0*/  LOP3.LUT R2, R70, 0x1f, RZ, 0xc0, !PT ;  /* 0x0000001f46027812 */ /* 0x000fcc00078ec0ff */
[----:B------:R-:W-:Y:S05]  /*14d0*/  BRA.U UP1, `(.L_x_18) ;  /* 0x0000001501987547 */ /* 0x000fea000b800000 */
[----:B------:R-:W1:Y:S01]  /*14e0*/  LDCU UR13, c[0x0][0x38c] ;  /* 0x00007180ff0d77ac */ /* 0x000e620008000800 */
[----:B------:R-:W2:Y:S01]  /*14f0*/  LDC R8, c[0x0][0x370] ;  /* 0x0000dc00ff087b82 */ /* 0x000ea20000000800 */
[----:B------:R-:W-:Y:S01]  /*1500*/  PLOP3.LUT P1, PT, PT, PT, UP2, 0x80, 0x8 ;  /* 0x000000000008781c */ /* 0x000fe20003f2f028 */
[----:B------:R-:W-:Y:S01]  /*1510*/  IMAD.MOV.U32 R15, RZ, RZ, 0x1 ;  /* 0x00000001ff0f7424 */ /* 0x000fe200078e00ff */
[----:B------:R-:W-:Y:S01]  /*1520*/  ISETP.EQ.OR P4, PT, R2, RZ, P5 ;  /* 0x000000ff0200720c */ /* 0x000fe20002f82670 */
[----:B------:R-:W-:Y:S01]  /*1530*/  IMAD.MOV.U32 R14, RZ, RZ, RZ ;  /* 0x000000ffff0e7224 */ /* 0x000fe200078e00ff */
[----:B------:R-:W-:Y:S02]  /*1540*/  PLOP3.LUT P1, PT, P1, PT, PT, 0x8, 0x80 ;  /* 0x000000000080781c */ /* 0x000fe40000f2e170 */
[----:B------:R-:W-:Y:S01]  /*1550*/  CS2R R12, SRZ ;  /* 0x00000000000c7805 */ /* 0x000fe2000001ff00 */
[----:B------:R-:W-:Y:S01]  /*1560*/  IMAD.MOV.U32 R11, RZ, RZ, 0x1 ;  /* 0x00000001ff0b7424 */ /* 0x000fe200078e00ff */
[----:B------:R-:W4:Y:S01]  /*1570*/  LDC R0, c[0x0][0x374] ;  /* 0x0000dd00ff007b82 */ /* 0x000f220000000800 */
[----:B------:R-:W2:Y:S01]  /*1580*/  LDCU.64 UR22, c[0x0][0x348] ;  /* 0x00006900ff1677ac */ /* 0x000ea20008000a00 */
[----:B------:R-:W-:Y:S01]  /*1590*/  UMOV UR6, URZ ;  /* 0x000000ff00067c82 */ /* 0x000fe20008000000 */
[----:B-1----:R-:W-:-:S04]  /*15a0*/  UIADD3 UR5, UPT, UPT, UR13, 0x3f, URZ ;  /* 0x0000003f0d057890 */ /* 0x002fc8000fffe0ff */
[----:B------:R-:W-:-:S04]  /*15b0*/  USHF.R.S32.HI UR4, URZ, 0x1f, UR5 ;  /* 0x0000001fff047899 */ /* 0x000fc80008011405 */
[----:B------:R-:W-:-:S04]  /*15c0*/  ULEA.HI UR4, UR4, UR5, URZ, 0x6 ;  /* 0x0000000504047291 */ /* 0x000fc8000f8f30ff */
[----:B------:R-:W-:Y:S02]  /*15d0*/  USHF.R.S32.HI UR15, URZ, 0x6, UR4 ;  /* 0x00000006ff0f7899 */ /* 0x000fe40008011404 */
[----:B------:R-:W-:Y:S02]  /*15e0*/  UIADD3 UR4, UPT, UPT, UR13, -0x1, URZ ;  /* 0xffffffff0d047890 */ /* 0x000fe4000fffe0ff */
[----:B------:R-:W-:Y:S02]  /*15f0*/  UISETP.LT.U32.AND UP0, UPT, UR15, 0xd, UPT ;  /* 0x0000000d0f00788c */ /* 0x000fe4000bf01070 */
[----:B------:R-:W-:Y:S02]  /*1600*/  UISETP.GE.U32.AND UP1, UPT, UR4, -0x7f, UPT ;  /* 0xffffff810400788c */ /* 0x000fe4000bf26070 */
[----:B------:R-:W-:Y:S02]  /*1610*/  USEL UR14, UR15, 0xd, UP0 ;  /* 0x0000000d0f0e7887 */ /* 0x000fe40008000000 */
[----:B------:R-:W-:-:S02]  /*1620*/  UIADD3 UR13, UPT, UPT, UR13, 0x7e, URZ ;  /* 0x0000007e0d0d7890 */ /* 0x000fc4000fffe0ff */
[----:B------:R-:W-:Y:S02]  /*1630*/  UIADD3 UR5, UPT, UPT, UR14, -0x1, URZ ;  /* 0xffffffff0e057890 */ /* 0x000fe4000fffe0ff */
[----:B------:R-:W-:-:S03]  /*1640*/  UIADD3 UR7, UPT, UPT, UR15, -UR14, URZ ;  /* 0x8000000e0f077290 */ /* 0x000fc6000fffe0ff */
[----:B------:R-:W-:-:S04]  /*1650*/  @UP1 UIADD3 UR5, UPT, UPT, UR14, URZ, URZ ;  /* 0x000000ff0e051290 */ /* 0x000fc8000fffe0ff */
[----:B--2---:R-:W-:-:S12]  /*1660*/  UIADD3 UR5, UPT, UPT, UR5, 0x1, URZ ;  /* 0x0000000105057890 */ /* 0x004fd8000fffe0ff */
.L_x_36:
[----:B------:R-:W-:Y:S01]  /*1670*/  UISETP.NE.AND UP0, UPT, UR37, URZ, UPT ;  /* 0x000000ff2500728c */ /* 0x000fe2000bf05270 */
[----:B------:R-:W1:Y:S08]  /*1680*/  S2UR UR37, SR_CgaCtaId ;  /* 0x00000000002579c3 */ /* 0x000e700000008800 */
[----:B------:R-:W-:Y:S05]  /*1690*/  BRA.U UP0, `(.L_x_19) ;  /* 0x0000000100347547 */ /* 0x000fea000b800000 */
[----:B------:R-:W2:Y:S01]  /*16a0*/  S2R R2, SR_CgaCtaId ;  /* 0x0000000000027919 */ /* 0x000ea20000008800 */
[----:B------:R-:W-:-:S04]  /*16b0*/  MOV R3, 0x400 ;  /* 0x0000040000037802 */ /* 0x000fc80000000f00 */
[----:B--2---:R-:W-:Y:S02]  /*16c0*/  LEA R2, R2, R3, 0x18 ;  /* 0x0000000302027211 */ /* 0x004fe400078ec0ff */
[----:B------:R-:W-:-:S03]  /*16d0*/  SHF.L.U32 R3, R11, 0x1f, RZ ;  /* 0x0000001f0b037819 */ /* 0x000fc600000006ff */
[----:B------:R-:W-:-:S04]  /*16e0*/  IMAD R2, R12, 0x8, R2 ;  /* 0x000000080c027824 */ /* 0x000fc800078e0202 */
[----:B------:R-:W2:Y:S02]  /*16f0*/  SYNCS.PHASECHK.TRANS64.TRYWAIT P0, [R2+URZ+0x180], R3 ;  /* 0x00018003020075a7 */ /* 0x000ea400080011ff */
[----:B--2---:R-:W-:Y:S05]  /*1700*/  @!P0 BRA `(.L_x_20) ;  /* 0x0000005c00288947 */ /* 0x004fea0003800000 */
.L_x_125:
[----:B------:R-:W-:Y:S01]  /*1710*/  VIADD R12, R12, 0x1 ;  /* 0x000000010c0c7836 */ /* 0x000fe20000000000 */
[----:B------:R2:W-:Y:S04]  /*1720*/  SYNCS.ARRIVE.TRANS64.A1T0 RZ, [R2+URZ+0x170], RZ ;  /* 0x000170ff02ff79a7 */ /* 0x0005e800081000ff */
[----:B------:R-:W-:-:S04]  /*1730*/  ISETP.NE.AND P0, PT, R12, 0x2, PT ;  /* 0x000000020c00780c */ /* 0x000fc80003f05270 */
[----:B------:R-:W-:Y:S02]  /*1740*/  SEL R12, R12, RZ, P0 ;  /* 0x000000ff0c0c7207 */ /* 0x000fe40000000000 */
[----:B--2---:R-:W-:-:S04]  /*1750*/  SEL R2, RZ, 0x1, P0 ;  /* 0x00000001ff027807 */ /* 0x004fc80000000000 */
[----:B------:R-:W-:-:S07]  /*1760*/  LOP3.LUT R11, R11, R2, RZ, 0x3c, !PT ;  /* 0x000000020b0b7212 */ /* 0x000fce00078e3cff */
.L_x_19:
[----:B------:R-:W-:Y:S01]  /*1770*/  UMOV UR4, 0x400 ;  /* 0x0000040000047882 */ /* 0x000fe20000000000 */
[----:B------:R-:W-:Y:S01]  /*1780*/  SHF.L.U32 R2, R15, 0x1f, RZ ;  /* 0x0000001f0f027819 */ /* 0x000fe200000006ff */
[----:B-1----:R-:W-:Y:S01]  /*1790*/  ULEA UR4, UR37, UR4, 0x18 ;  /* 0x0000000425047291 */ /* 0x002fe2000f8ec0ff */
[----:B------:R-:W-:Y:S01]  /*17a0*/  R2UR UR34, R21 ;  /* 0x00000000152272ca */ /* 0x000fe200000e0000 */
[----:B------:R-:W-:Y:S01]  /*17b0*/  UISETP.GE.U32.AND UP0, UPT, UR13, 0x7f, UPT ;  /* 0x0000007f0d00788c */ /* 0x000fe2000bf06070 */
[----:B------:R-:W-:Y:S01]  /*17c0*/  R2UR UR11, R20 ;  /* 0x00000000140b72ca */ /* 0x000fe200000e0000 */
[----:B------:R-:W-:Y:S01]  /*17d0*/  ULEA UR8, UR6, UR4, 0x3 ;  /* 0x0000000406087291 */ /* 0x000fe2000f8e18ff */
[----:B------:R-:W-:-:S08]  /*17e0*/  UMOV UR24, URZ ;  /* 0x000000ff00187c82 */ /* 0x000fd00008000000 */
[----:B------:R1:W2:Y:S01]  /*17f0*/  SYNCS.PHASECHK.TRANS64.TRYWAIT P0, [UR8+0x68], R2 ;  /* 0x00006802ff0075a7 */ /* 0x0002a20008001108 */
[----:B------:R-:W-:Y:S02]  /*1800*/  USHF.L.U32 UR34, UR34, 0x6, URZ ;  /* 0x0000000622227899 */ /* 0x000fe400080006ff */
[----:B------:R-:W-:Y:S01]  /*1810*/  USHF.L.U32 UR11, UR11, 0x6, URZ ;  /* 0x000000060b0b7899 */ /* 0x000fe200080006ff */
[----:B------:R-:W-:Y:S11]  /*1820*/  BRA.U !UP0, `(.L_x_21) ;  /* 0x0000000108a47547 */ /* 0x000ff6000b800000 */
[----:B------:R-:W-:Y:S01]  /*1830*/  UMOV UR16, URZ ;  /* 0x000000ff00107c82 */ /* 0x000fe20008000000 */
[----:B------:R-:W-:-:S05]  /*1840*/  UMOV UR17, UR6 ;  /* 0x0000000600117c82 */ /* 0x000fca0008000000 */
.L_x_26:
[----:B-1----:R-:W-:Y:S01]  /*1850*/  ULEA UR33, UR17, UR4, 0x3 ;  /* 0x0000000411217291 */ /* 0x002fe2000f8e18ff */
[----:B--2---:R-:W-:Y:S01]  /*1860*/  @!P5 MOV R3, 0x4000 ;  /* 0x000040000003d802 */ /* 0x004fe20000000f00 */
[----:B--2---:R-:W-:Y:S10]  /*1870*/  @P0 BRA `(.L_x_22) ;  /* 0x00000000000c0947 */ /* 0x004ff40003800000 */
[----:B------:R-:W-:-:S04]  /*1880*/  SHF.L.U32 R4, R15, 0x1f, RZ ;  /* 0x0000001f0f047819 */ /* 0x000fc800000006ff */
[----:B------:R-:W2:Y:S02]  /*1890*/  SYNCS.PHASECHK.TRANS64.TRYWAIT P0, [UR33+0x68], R4 ;  /* 0x00006804ff0075a7 */ /* 0x000ea40008001121 */
[----:B--2---:R-:W-:Y:S05]  /*18a0*/  @!P0 BRA `(.L_x_23) ;  /* 0x0000005800d48947 */ /* 0x004fea0003800000 */
.L_x_22:
[----:B------:R2:W-:Y:S01]  /*18b0*/  @!P5 SYNCS.ARRIVE.TRANS64 RZ, [UR33], R3 ;  /* 0x00000003ffffd9a7 */ /* 0x0005e20008000021 */
[----:B------:R-:W-:Y:S04]  /*18c0*/  BSSY.RECONVERGENT B0, `(.L_x_24) ;  /* 0x0000003000007945 */ /* 0x000fe80003800200 */
[----:B------:R-:W-:Y:S05]  /*18d0*/  @P4 BRA `(.L_x_25) ;  /* 0x0000000000044947 */ /* 0x000fea0003800000 */
[----:B------:R-:W-:Y:S05]  /*18e0*/  BPT.TRAP 0x1 ;  /* 0x000000040000795c */ /* 0x000fea0000300000 */
.L_x_25:
[----:B------:R-:W-:Y:S05]  /*18f0*/  BSYNC.RECONVERGENT B0 ;  /* 0x0000000000007941 */ /* 0x000fea0003800200 */
.L_x_24:
[----:B------:R-:W-:Y:S02]  /*1900*/  UIADD3 UR6, UPT, UPT, UR17, 0x1, URZ ;  /* 0x0000000111067890 */ /* 0x000fe4000fffe0ff */
[----:B------:R-:W-:Y:S02]  /*1910*/  UIADD3 UR26, UP1, UPT, UR22, 0x80, URZ ;  /* 0x00000080161a7890 */ /* 0x000fe4000ff3e0ff */
[----:B------:R-:W-:Y:S02]  /*1920*/  UISETP.NE.AND UP0, UPT, UR6, 0xd, UPT ;  /* 0x0000000d0600788c */ /* 0x000fe4000bf05270 */
[----:B------:R-:W-:Y:S02]  /*1930*/  USHF.L.U32 UR35, UR16, 0x6, URZ ;  /* 0x0000000610237899 */ /* 0x000fe400080006ff */
[----:B------:R-:W-:Y:S02]  /*1940*/  USEL UR9, URZ, 0x1, UP0 ;  /* 0x00000001ff097887 */ /* 0x000fe40008000000 */
[----:B------:R-:W-:-:S02]  /*1950*/  USEL UR6, UR6, URZ, UP0 ;  /* 0x000000ff06067287 */ /* 0x000fc40008000000 */
[----:B------:R-:W-:Y:S02]  /*1960*/  UIADD3 UR20, UP0, UPT, UR22, 0x180, URZ ;  /* 0x0000018016147890 */ /* 0x000fe4000ff1e0ff */
[----:B------:R-:W-:Y:S01]  /*1970*/  ULEA UR8, UR6, UR4, 0x3 ;  /* 0x0000000406087291 */ /* 0x000fe2000f8e18ff */
[----:B------:R-:W-:Y:S01]  /*1980*/  LOP3.LUT R15, R15, UR9, RZ, 0x3c, !PT ;  /* 0x000000090f0f7c12 */ /* 0x000fe2000f8e3cff */
[----:B------:R-:W-:Y:S02]  /*1990*/  UIADD3.X UR27, UPT, UPT, URZ, UR23, URZ, UP1, !UPT ;  /* 0x00000017ff1b7290 */ /* 0x000fe40008ffe4ff */
[----:B------:R-:W-:Y:S01]  /*19a0*/  UIADD3.X UR21, UPT, UPT, URZ, UR23, URZ, UP0, !UPT ;  /* 0x00000017ff157290 */ /* 0x000fe200087fe4ff */
[----:B-1----:R-:W-:Y:S01]  /*19b0*/  SHF.L.U32 R2, R15, 0x1f, RZ ;  /* 0x0000001f0f027819 */ /* 0x002fe200000006ff */
[----:B------:R-:W-:Y:S01]  /*19c0*/  UMOV UR18, 0x0 ;  /* 0x0000000000127882 */ /* 0x000fe20000000000 */
[----:B------:R-:W-:Y:S01]  /*19d0*/  UMOV UR19, 0x10000000 ;  /* 0x1000000000137882 */ /* 0x000fe20000000000 */
[----:B------:R-:W-:Y:S01]  /*19e0*/  UMOV UR12, UR36 ;  /* 0x00000024000c7c82 */ /* 0x000fe20008000000 */
[----:B------:R1:W1:Y:S01]  /*19f0*/  SYNCS.PHASECHK.TRANS64.TRYWAIT P0, [UR8+0x68], R2 ;  /* 0x00006802ff0075a7 */ /* 0x0002620008001108 */
[----:B------:R-:W-:Y:S01]  /*1a00*/  ULEA UR8, UR17, UR4, 0xd ;  /* 0x0000000411087291 */ /* 0x000fe2000f8e68ff */
[----:B------:R-:W-:Y:S01]  /*1a10*/  UMOV UR9, UR33 ;  /* 0x0000002100097c82 */ /* 0x000fe20008000000 */
[----:B------:R-:W-:-:S02]  /*1a20*/  UMOV UR10, UR35 ;  /* 0x00000023000a7c82 */ /* 0x000fc40008000000 */
[----:B------:R-:W-:Y:S02]  /*1a30*/  UIADD3 UR32, UPT, UPT, UR8, 0x3400, URZ ;  /* 0x0000340008207890 */ /* 0x000fe4000fffe0ff */
[----:B------:R-:W-:Y:S02]  /*1a40*/  UIADD3 UR8, UPT, UPT, UR8, 0x1d400, URZ ;  /* 0x0001d40008087890 */ /* 0x000fe4000fffe0ff */
[----:B------:R-:W-:Y:S01]  /*1a50*/  UIADD3 UR16, UPT, UPT, UR16, 0x1, URZ ;  /* 0x0000000110107890 */ /* 0x000fe2000fffe0ff */
[----:B------:R-:W-:Y:S01]  /*1a60*/  UMOV UR24, UR5 ;  /* 0x0000000500187c82 */ /* 0x000fe20008000000 */
[----:B------:R-:W-:Y:S02]  /*1a70*/  UMOV UR17, UR6 ;  /* 0x0000000600117c82 */ /* 0x000fe40008000000 */
[----:B------:R-:W-:Y:S01]  /*1a80*/  UISETP.NE.AND UP0, UPT, UR16, UR5, UPT ;  /* 0x000000051000728c */ /* 0x000fe2000bf05270 */
[----:B------:R1:W-:Y:S02]  /*1a90*/  UTMALDG.3D [UR32], [UR26], desc[UR18] ;  /* 0x000012201a0075b4 */ /* 0x0003e40008011000 */
[----:B------:R1:W-:Y:S06]  /*1aa0*/  UTMALDG.3D [UR8], [UR20], desc[UR18] ;  /* 0x00001208140075b4 */ /* 0x0003ec0008011000 */
[----:B------:R-:W-:Y:S05]  /*1ab0*/  BRA.U UP0, `(.L_x_26) ;  /* 0xfffffffd00647547 */ /* 0x000fea000b83ffff */
.L_x_21:
[----:B-1----:R-:W-:Y:S01]  /*1ac0*/  ULEA UR8, UR6, UR4, 0x3 ;  /* 0x0000000406087291 */ /* 0x002fe2000f8e18ff */
[----:B------:R-:W-:Y:S01]  /*1ad0*/  SHF.L.U32 R2, R15, 0x1f, RZ ;  /* 0x0000001f0f027819 */ /* 0x000fe200000006ff */
[----:B------:R-:W-:Y:S01]  /*1ae0*/  @!P1 SYNCS.ARRIVE.TRANS64.A1T0 RZ, [UR4+0x108], RZ ;  /* 0x000108ffffff99a7 */ /* 0x000fe20008100004 */
[----:B------:R-:W-:-:S06]  /*1af0*/  UISETP.GT.AND UP0, UPT, UR15, UR14, UPT ;  /* 0x0000000e0f00728c */ /* 0x000fcc000bf04270 */
[----:B--2---:R1:W2:Y:S03]  /*1b00*/  SYNCS.PHASECHK.TRANS64.TRYWAIT P0, [UR8+0x68], R2 ;  /* 0x00006802ff0075a7 */ /* 0x0042a60008001108 */
[----:B------:R-:W-:Y:S05]  /*1b10*/  BRA.U !UP0, `(.L_x_27) ;  /* 0x0000000108a87547 */ /* 0x000fea000b800000 */
[----:B------:R-:W-:Y:S01]  /*1b20*/  UIADD3 UR21, UPT, UPT, UR7, UR24, URZ ;  /* 0x0000001807157290 */ /* 0x000fe2000fffe0ff */
[----:B------:R-:W-:-:S11]  /*1b30*/  UMOV UR25, UR6 ;  /* 0x0000000600197c82 */ /* 0x000fd60008000000 */
.L_x_32:
[----:B-1----:R-:W-:Y:S01]  /*1b40*/  ULEA UR17, UR25, UR4, 0x3 ;  /* 0x0000000419117291 */ /* 0x002fe2000f8e18ff */
[----:B--2---:R-:W-:Y:S01]  /*1b50*/  @!P5 MOV R3, 0x4000 ;  /* 0x000040000003d802 */ /* 0x004fe20000000f00 */
[----:B--2---:R-:W-:Y:S10]  /*1b60*/  @P0 BRA `(.L_x_28) ;  /* 0x00000000000c0947 */ /* 0x004ff40003800000 */
[----:B------:R-:W-:-:S04]  /*1b70*/  SHF.L.U32 R4, R15, 0x1f, RZ ;  /* 0x0000001f0f047819 */ /* 0x000fc800000006ff */
[----:B------:R-:W2:Y:S02]  /*1b80*/  SYNCS.PHASECHK.TRANS64.TRYWAIT P0, [UR17+0x68], R4 ;  /* 0x00006804ff0075a7 */ /* 0x000ea40008001111 */
[----:B--2---:R-:W-:Y:S05]  /*1b90*/  @!P0 BRA `(.L_x_29) ;  /* 0x0000005800308947 */ /* 0x004fea0003800000 */
.L_x_28:
[----:B------:R2:W-:Y:S01]  /*1ba0*/  @!P5 SYNCS.ARRIVE.TRANS64 RZ, [UR17], R3 ;  /* 0x00000003ffffd9a7 */ /* 0x0005e20008000011 */
[----:B------:R-:W-:Y:S04]  /*1bb0*/  BSSY.RECONVERGENT B0, `(.L_x_30) ;  /* 0x0000003000007945 */ /* 0x000fe80003800200 */
[----:B------:R-:W-:Y:S05]  /*1bc0*/  @P4 BRA `(.L_x_31) ;  /* 0x0000000000044947 */ /* 0x000fea0003800000 */
[----:B------:R-:W-:Y:S05]  /*1bd0*/  BPT.TRAP 0x1 ;  /* 0x000000040000795c */ /* 0x000fea0000300000 */
.L_x_31:
[----:B------:R-:W-:Y:S05]  /*1be0*/  BSYNC.RECONVERGENT B0 ;  /* 0x0000000000007941 */ /* 0x000fea0003800200 */
.L_x_30:
        /* <DEDUP_REMOVED lines=20> */
[----:B------:R-:W-:Y:S01]  /*1d30*/  UIADD3 UR8, UPT, UPT, UR8, 0x1d400, URZ ;  /* 0x0001d40008087890 */ /* 0x000fe2000fffe0ff */
[----:B------:R-:W-:Y:S01]  /*1d40*/  UMOV UR9, UR17 ;  /* 0x0000001100097c82 */ /* 0x000fe20008000000 */
[----:B------:R-:W-:Y:S01]  /*1d50*/  UMOV UR10, UR19 ;  /* 0x00000013000a7c82 */ /* 0x000fe20008000000 */
[----:B------:R-:W-:Y:S01]  /*1d60*/  UIADD3 UR24, UPT, UPT, UR24, 0x1, URZ ;  /* 0x0000000118187890 */ /* 0x000fe2000fffe0ff */
[----:B------:R-:W-:-:S03]  /*1d70*/  UMOV UR25, UR6 ;  /* 0x0000000600197c82 */ /* 0x000fc60008000000 */
[----:B------:R1:W-:Y:S01]  /*1d80*/  UTMALDG.3D [UR16], [UR30], desc[UR26] ;  /* 0x00001a101e0075b4 */ /* 0x0003e20008011000 */
[----:B------:R-:W-:Y:S01]  /*1d90*/  UISETP.NE.AND UP0, UPT, UR24, UR21, UPT ;  /* 0x000000151800728c */ /* 0x000fe2000bf05270 */
[----:B------:R1:W-:Y:S08]  /*1da0*/  UTMALDG.3D [UR8], [UR28], desc[UR26] ;  /* 0x00001a081c0075b4 */ /* 0x0003f00008011000 */
[----:B------:R-:W-:Y:S05]  /*1db0*/  BRA.U UP0, `(.L_x_32) ;  /* 0xfffffffd00607547 */ /* 0x000fea000b83ffff */
.L_x_27:
[C---:B-1----:R-:W-:Y:S01]  /*1dc0*/  LEA R2, R14.reuse, UR4, 0x3 ;  /* 0x000000040e027c11 */ /* 0x042fe2000f8e18ff */
[----:B------:R-:W-:Y:S01]  /*1dd0*/  NOP ;  /* 0x0000000000007918 */ /* 0x000fe20000000000 */
[----:B--2---:R-:W-:Y:S02]  /*1de0*/  SHF.L.U32 R3, R13, 0x1f, RZ ;  /* 0x0000001f0d037819 */ /* 0x004fe400000006ff */
[----:B------:R-:W-:Y:S02]  /*1df0*/  LEA R4, R14, UR4, 0x4 ;  /* 0x000000040e047c11 */ /* 0x000fe4000f8e20ff */
[----:B------:R-:W1:Y:S02]  /*1e00*/  SYNCS.PHASECHK.TRANS64.TRYWAIT P0, [R2+URZ+0x110], R3 ;  /* 0x00011003020075a7 */ /* 0x000e6400080011ff */
[----:B-1----:R-:W-:Y:S05]  /*1e10*/  @!P0 BRA `(.L_x_33) ;  /* 0x0000005400a88947 */ /* 0x002fea0003800000 */
.L_x_128:
[----:B------:R-:W2:Y:S01]  /*1e20*/  LDS.128 R4, [R4+0x1a0] ;  /* 0x0001a00004047984 */ /* 0x000ea20000000c00 */
[----:B---3--:R-:W-:Y:S01]  /*1e30*/  ISETP.GE.AND P0, PT, R26, 0x1, PT ;  /* 0x000000011a00780c */ /* 0x008fe20003f06270 */
[----:B-1----:R-:W-:Y:S01]  /*1e40*/  VIADD R2, R2, 0x120 ;  /* 0x0000012002027836 */ /* 0x002fe20000000000 */
[----:B------:R-:W-:Y:S01]  /*1e50*/  @!PT LDS RZ, [RZ] ;  /* 0x00000000fffff984 */ /* 0x000fe20000000800 */
[----:B------:R-:W-:Y:S01]  /*1e60*/  @!PT LDS RZ, [RZ] ;  /* 0x00000000fffff984 */ /* 0x000fe20000000800 */
[----:B------:R-:W-:Y:S01]  /*1e70*/  @!PT LDS RZ, [RZ] ;  /* 0x00000000fffff984 */ /* 0x000fe20000000800 */
[----:B------:R-:W-:Y:S01]  /*1e80*/  @!PT LDS RZ, [RZ] ;  /* 0x00000000fffff984 */ /* 0x000fe20000000800 */
[----:B------:R1:W-:Y:S06]  /*1e90*/  MEMBAR.ALL.CTA ;  /* 0x0000000000007992 */ /* 0x0003ec0000008000 */
[----:B-1----:R-:W1:Y:S01]  /*1ea0*/  FENCE.VIEW.ASYNC.S ;  /* 0x00000000000073c6 */ /* 0x002e620000000000 */
[----:B------:R-:W-:-:S04]  /*1eb0*/  PRMT R2, RZ, 0x654, R2 ;  /* 0x00000654ff027816 */ /* 0x000fc80000000002 */
[----:B-1----:R1:W-:Y:S01]  /*1ec0*/  SYNCS.ARRIVE.TRANS64.RED.A1T0 RZ, [R2+URZ], RZ ;  /* 0x000000ff02ff79a7 */ /* 0x0023e200081004ff */
[----:B--2---:R-:W-:-:S13]  /*1ed0*/  LOP3.LUT P2, RZ, R6, 0x1, RZ, 0xc0, !PT ;  /* 0x0000000106ff7812 */ /* 0x004fda000784c0ff */
[----:B------:R-:W-:Y:S01]  /*1ee0*/  @P2 SHF.R.U32.HI R3, RZ, 0x10, R5 ;  /* 0x00000010ff032819 */ /* 0x000fe20000011605 */
[----:B------:R-:W-:Y:S01]  /*1ef0*/  VOTEU.ANY UP0, P2 ;  /* 0x0000000000ff7886 */ /* 0x000fe20001000100 */
[----:B------:R-:W-:Y:S02]  /*1f00*/  @P2 MOV R10, R4 ;  /* 0x00000004000a2202 */ /* 0x000fe40000000f00 */
[----:B------:R-:W-:Y:S02]  /*1f10*/  @P2 R2UR.BROADCAST UR8, R3 ;  /* 0x00000000030822ca */ /* 0x000fe400008e0000 */
[----:B------:R-:W-:-:S11]  /*1f20*/  @P2 LOP3.LUT R9, R5, 0xffff, RZ, 0xc0, !PT ;  /* 0x0000ffff05092812 */ /* 0x000fd600078ec0ff */
[----:B------:R-:W-:Y:S01]  /*1f30*/  @UP0 UMOV UR36, UR8 ;  /* 0x0000000800240c82 */ /* 0x000fe20008000000 */
[----:B-1----:R-:W-:Y:S05]  /*1f40*/  @!P0 BRA `(.L_x_34) ;  /* 0x0000000000b88947 */ /* 0x002fea0003800000 */
[----:B------:R-:W4:Y:S01]  /*1f50*/  LDC.64 R4, c[0x0][0xb18] ;  /* 0x0002c600ff047b82 */ /* 0x000f220000000a00 */
[----:B------:R-:W-:-:S07]  /*1f60*/  ISETP.NE.AND P3, PT, R26, 0x1, PT ;  /* 0x000000011a00780c */ /* 0x000fce0003f65270 */
[----:B------:R-:W1:Y:S08]  /*1f70*/  LDC.64 R6, c[0x0][0xb10] ;  /* 0x0002c400ff067b82 */ /* 0x000e700000000a00 */
[----:B------:R-:W2:Y:S08]  /*1f80*/  LDC R16, c[0x0][0xb20] ;  /* 0x0002c800ff107b82 */ /* 0x000eb00000000800 */
[----:B------:R-:W3:Y:S01]  /*1f90*/  LDC R17, c[0x0][0xb0c] ;  /* 0x0002c300ff117b82 */ /* 0x000ee20000000800 */
[----:B----4-:R-:W-:Y:S01]  /*1fa0*/  IMAD.HI.U32 R19, R0, R5, RZ ;  /* 0x0000000500137227 */ /* 0x010fe200078e00ff */
[----:B------:R-:W-:-:S03]  /*1fb0*/  ISETP.NE.AND P0, PT, R4, 0x1, PT ;  /* 0x000000010400780c */ /* 0x000fc60003f05270 */
[----:B------:R-:W-:-:S03]  /*1fc0*/  IMAD.HI.U32 R5, R9, R5, RZ ;  /* 0x0000000509057227 */ /* 0x000fc600078e00ff */
[----:B------:R-:W4:Y:S01]  /*1fd0*/  LDC.64 R2, c[0x0][0xb28] ;  /* 0x0002ca00ff027b82 */ /* 0x000f220000000a00 */
[----:B-1----:R-:W-:-:S04]  /*1fe0*/  IMAD.HI.U32 R20, R8, R6, RZ ;  /* 0x0000000608147227 */ /* 0x002fc800078e00ff */
[----:B------:R-:W-:Y:S01]  /*1ff0*/  IMAD.HI.U32 R21, R10, R6, RZ ;  /* 0x000000060a157227 */ /* 0x000fe200078e00ff */
[----:B------:R-:W-:Y:S02]  /*2000*/  SHF.R.U32.HI R20, RZ, R7, R20 ;  /* 0x00000007ff147219 */ /* 0x000fe40000011614 */
[-C--:B--2---:R-:W-:Y:S02]  /*2010*/  SHF.R.U32.HI R19, RZ, R16.reuse, R19 ;  /* 0x00000010ff137219 */ /* 0x084fe40000011613 */
[----:B------:R-:W-:Y:S02]  /*2020*/  SHF.R.U32.HI R5, RZ, R16, R5 ;  /* 0x00000010ff057219 */ /* 0x000fe40000011605 */
[----:B------:R-:W-:Y:S02]  /*2030*/  SEL R19, R0, R19, !P0 ;  /* 0x0000001300137207 */ /* 0x000fe40004000000 */
[----:B------:R-:W-:Y:S02]  /*2040*/  SHF.R.U32.HI R21, RZ, R7, R21 ;  /* 0x00000007ff157219 */ /* 0x000fe40000011615 */
[----:B---3--:R-:W-:-:S02]  /*2050*/  ISETP.NE.AND P1, PT, R17, 0x1, PT ;  /* 0x000000011100780c */ /* 0x008fc40003f25270 */
[----:B------:R-:W-:Y:S02]  /*2060*/  SEL R5, R9, R5, !P0 ;  /* 0x0000000509057207 */ /* 0x000fe40004000000 */
[----:B------:R-:W-:Y:S02]  /*2070*/  SEL R20, R8, R20, !P1 ;  /* 0x0000001408147207 */ /* 0x000fe40004800000 */
[----:B------:R-:W-:Y:S01]  /*2080*/  SEL R21, R10, R21, !P1 ;  /* 0x000000150a157207 */ /* 0x000fe20004800000 */
[----:B----4-:R-:W-:-:S04]  /*2090*/  IMAD.HI.U32 R18, R19, R2, RZ ;  /* 0x0000000213127227 */ /* 0x010fc800078e00ff */
        /* <DEDUP_REMOVED lines=10> */
[----:B------:R-:W-:-:S04]  /*2140*/  @!P0 IMAD.HI.U32 R7, R21, R2, RZ ;  /* 0x0000000215078227 */ /* 0x000fc800078e00ff */
[----:B------:R-:W-:Y:S01]  /*2150*/  IMAD.MOV R2, RZ, RZ, -R6 ;  /* 0x000000ffff027224 */ /* 0x000fe200078e0a06 */
[----:B------:R-:W-:Y:S02]  /*2160*/  @!P0 SHF.R.U32.HI R3, RZ, R3, R7 ;  /* 0x00000003ff038219 */ /* 0x000fe40000011607 */
[----:B------:R-:W-:Y:S01]  /*2170*/  IADD3 R7, PT, PT, -R5, RZ, RZ ;  /* 0x000000ff05077210 */ /* 0x000fe20007ffe1ff */
[----:B------:R-:W-:Y:S01]  /*2180*/  IMAD R2, R26, R2, R5 ;  /* 0x000000021a027224 */ /* 0x000fe200078e0205 */
        /* <DEDUP_REMOVED lines=10> */
.L_x_34:
[----:B------:R-:W1:Y:S02]  /*2230*/  LDCU UR8, c[0x0][0xb30] ;  /* 0x00016600ff0877ac */ /* 0x000e640008000800 */
[----:B-1----:R-:W-:-:S09]  /*2240*/  UISETP.NE.AND UP0, UPT, UR8, 0x1, UPT ;  /* 0x000000010800788c */ /* 0x002fd2000bf05270 */
[----:B------:R-:W-:Y:S05]  /*2250*/  BRA.U UP0, `(.L_x_35) ;  /* 0x0000000100407547 */ /* 0x000fea000b800000 */
[----:B------:R-:W1:Y:S08]  /*2260*/  LDC.64 R4, c[0x0][0xb10] ;  /* 0x0002c400ff047b82 */ /* 0x000e700000000a00 */
[----:B------:R-:W2:Y:S08]  /*2270*/  LDC.64 R2, c[0x0][0xb18] ;  /* 0x0002c600ff027b82 */ /* 0x000eb00000000a00 */
[----:B------:R-:W3:Y:S08]  /*2280*/  LDC R6, c[0x0][0xb20] ;  /* 0x0002c800ff067b82 */ /* 0x000ef00000000800 */
[----:B------:R-:W4:Y:S01]  /*2290*/  LDC R7, c[0x0][0xb0c] ;  /* 0x0002c300ff077b82 */ /* 0x000f220000000800 */
[----:B-1----:R-:W-:-:S05]  /*22a0*/  IMAD.HI.U32 R4, R10, R4, RZ ;  /* 0x000000040a047227 */ /* 0x002fca00078e00ff */
[----:B------:R-:W-:Y:S01]  /*22b0*/  SHF.R.U32.HI R4, RZ, R5, R4 ;  /* 0x00000005ff047219 */ /* 0x000fe20000011604 */
[----:B--2---:R-:W-:Y:S01]  /*22c0*/  IMAD.HI.U32 R3, R9, R3, RZ ;  /* 0x0000000309037227 */ /* 0x004fe200078e00ff */
[----:B------:R-:W-:-:S04]  /*22d0*/  ISETP.NE.AND P0, PT, R2, 0x1, PT ;  /* 0x000000010200780c */ /* 0x000fc80003f05270 */
[----:B---3--:R-:W-:-:S04]  /*22e0*/  SHF.R.U32.HI R3, RZ, R6, R3 ;  /* 0x00000006ff037219 */ /* 0x008fc80000011603 */
[----:B------:R-:W-:Y:S02]  /*22f0*/  SEL R3, R9, R3, !P0 ;  /* 0x0000000309037207 */ /* 0x000fe40004000000 */
[----:B----4-:R-:W-:-:S04]  /*2300*/  ISETP.NE.AND P1, PT, R7, 0x1, PT ;  /* 0x000000010700780c */ /* 0x010fc80003f25270 */
[----:B------:R-:W-:-:S05]  /*2310*/  SEL R4, R10, R4, !P1 ;  /* 0x000000040a047207 */ /* 0x000fca0004800000 */
[----:B------:R-:W-:Y:S02]  /*2320*/  IMAD.IADD R5, R3, 0x1, -R4 ;  /* 0x0000000103057824 */ /* 0x000fe400078e0a04 */
[----:B------:R-:W-:Y:S02]  /*2330*/  IMAD.IADD R3, R4, 0x1, -R3 ;  /* 0x0000000104037824 */ /* 0x000fe400078e0a03 */
[----:B------:R-:W-:Y:S02]  /*2340*/  IMAD R10, R5, R7, R10 ;  /* 0x00000007050a7224 */ /* 0x000fe400078e020a */
[----:B------:R-:W-:-:S07]  /*2350*/  IMAD R9, R3, R2, R9 ;  /* 0x0000000203097224 */ /* 0x000fce00078e0209 */
.L_x_35:
[----:B------:R-:W-:Y:S01]  /*2360*/  VIADD R14, R14, 0x1 ;  /* 0x000000010e0e7836 */ /* 0x000fe20000000000 */
[----:B------:R-:W-:Y:S01]  /*2370*/  PLOP3.LUT P1, PT, PT, PT, PT, 0x80, 0x8 ;  /* 0x000000000008781c */ /* 0x000fe20003f2f070 */
[----:B------:R-:W-:Y:S02]  /*2380*/  IMAD.IADD R21, R10, 0x1, R59 ;  /* 0x000000010a157824 */ /* 0x000fe400078e023b */
[----:B------:R-:W-:Y:S01]  /*2390*/  IMAD.IADD R20, R9, 0x1, R58 ;  /* 0x0000000109147824 */ /* 0x000fe200078e023a */
[----:B------:R-:W-:-:S04]  /*23a0*/  ISETP.NE.AND P0, PT, R14, 0x2, PT ;  /* 0x000000020e00780c */ /* 0x000fc80003f05270 */
[----:B------:R-:W-:Y:S02]  /*23b0*/  SEL R2, RZ, 0x1, P0 ;  /* 0x00000001ff027807 */ /* 0x000fe40000000000 */
[----:B------:R-:W-:Y:S02]  /*23c0*/  SEL R14, R14, RZ, P0 ;  /* 0x000000ff0e0e7207 */ /* 0x000fe40000000000 */
[----:B------:R-:W-:Y:S01]  /*23d0*/  LOP3.LUT R13, R13, R2, RZ, 0x3c, !PT ;  /* 0x000000020d0d7212 */ /* 0x000fe200078e3cff */
[----:B------:R-:W-:Y:S06]  /*23e0*/  @P2 BRA `(.L_x_36) ;  /* 0xfffffff000a02947 */ /* 0x000fec000383ffff */
[----:B------:R-:W-:Y:S01]  /*23f0*/  UIADD3 UR4, UPT, UPT, UR4, 0x68, URZ ;  /* 0x0000006804047890 */ /* 0x000fe2000fffe0ff */
[----:B------:R-:W-:-:S03]  /*2400*/  SHF.L.U32 R2, R15, 0x1f, RZ ;  /* 0x0000001f0f027819 */ /* 0x000fc600000006ff */
[----:B------:R-:W-:-:S09]  /*2410*/  ULEA UR5, UR6, UR4, 0x3 ;  /* 0x0000000406057291 */ /* 0x000fd2000f8e18ff */
[----:B------:R-:W1:Y:S02]  /*2420*/  SYNCS.PHASECHK.TRANS64.TRYWAIT P0, [UR5], R2 ;  /* 0x00000002ff0075a7 */ /* 0x000e640008001105 */
[----:B-1----:R-:W-:Y:S05]  /*2430*/  @!P0 BRA `(.L_x_37) ;  /* 0x0000005000348947 */ /* 0x002fea0003800000 */
.L_x_130:
[----:B------:R-:W-:-:S04]  /*2440*/  UIADD3 UR6, UPT, UPT, UR6, 0x1, URZ ;  /* 0x0000000106067890 */ /* 0x000fc8000fffe0ff */
[----:B------:R-:W-:-:S04]  /*2450*/  UISETP.NE.AND UP0, UPT, UR6, 0xd, UPT ;  /* 0x0000000d0600788c */ /* 0x000fc8000bf05270 */
[----:B------:R-:W-:Y:S02]  /*2460*/  USEL UR7, URZ, 0x1, UP0 ;  /* 0x00000001ff077887 */ /* 0x000fe40008000000 */
[----:B------:R-:W-:-:S04]  /*2470*/  USEL UR6, UR6, URZ, UP0 ;  /* 0x000000ff06067287 */ /* 0x000fc80008000000 */
[----:B------:R-:W-:Y:S01]  /*2480*/  ULEA UR5, UR6, UR4, 0x3 ;  /* 0x0000000406057291 */ /* 0x000fe2000f8e18ff */
[----:B-1----:R-:W-:-:S04]  /*2490*/  LOP3.LUT R2, R15, UR7, RZ, 0x3c, !PT ;  /* 0x000000070f027c12 */ /* 0x002fc8000f8e3cff */
[----:B------:R-:W-:-:S04]  /*24a0*/  SHF.L.U32 R3, R2, 0x1f, RZ ;  /* 0x0000001f02037819 */ /* 0x000fc800000006ff */
[----:B------:R-:W1:Y:S02]  /*24b0*/  SYNCS.PHASECHK.TRANS64.TRYWAIT P0, [UR5], R3 ;  /* 0x00000003ff0075a7 */ /* 0x000e640008001105 */
[----:B-1----:R-:W-:Y:S05]  /*24c0*/  @!P0 BRA `(.L_x_38) ;  /* 0x0000005000288947 */ /* 0x002fea0003800000 */
.L_x_132:
[----:B------:R-:W-:-:S04]  /*24d0*/  UIADD3 UR6, UPT, UPT, UR6, 0x1, URZ ;  /* 0x0000000106067890 */ /* 0x000fc8000fffe0ff */
[----:B------:R-:W-:-:S04]  /*24e0*/  UISETP.NE.AND UP0, UPT, UR6, 0xd, UPT ;  /* 0x0000000d0600788c */ /* 0x000fc8000bf05270 */
[----:B------:R-:W-:Y:S02]  /*24f0*/  USEL UR7, URZ, 0x1, UP0 ;  /* 0x00000001ff077887 */ /* 0x000fe40008000000 */
[----:B------:R-:W-:-:S04]  /*2500*/  USEL UR6, UR6, URZ, UP0 ;  /* 0x000000ff06067287 */ /* 0x000fc80008000000 */
[----:B------:R-:W-:Y:S01]  /*2510*/  ULEA UR5, UR6, UR4, 0x3 ;  /* 0x0000000406057291 */ /* 0x000fe2000f8e18ff */
[----:B------:R-:W-:-:S04]  /*2520*/  LOP3.LUT R2, R2, UR7, RZ, 0x3c, !PT ;  /* 0x0000000702027c12 */ /* 0x000fc8000f8e3cff */
[----:B-1----:R-:W-:-:S04]  /*2530*/  SHF.L.U32 R3, R2, 0x1f, RZ ;  /* 0x0000001f02037819 */ /* 0x002fc800000006ff */
[----:B------:R-:W1:Y:S02]  /*2540*/  SYNCS.PHASECHK.TRANS64.TRYWAIT P0, [UR5], R3 ;  /* 0x00000003ff0075a7 */ /* 0x000e640008001105 */
[----:B-1----:R-:W-:Y:S05]  /*2550*/  @!P0 BRA `(.L_x_39) ;  /* 0x00000050001c8947 */ /* 0x002fea0003800000 */
.L_x_134:
        /* <DEDUP_REMOVED lines=9> */
.L_x_136:
        /* <DEDUP_REMOVED lines=9> */
.L_x_138:
        /* <DEDUP_REMOVED lines=9> */
.L_x_140:
        /* <DEDUP_REMOVED lines=9> */
.L_x_142:
        /* <DEDUP_REMOVED lines=9> */
.L_x_144:
        /* <DEDUP_REMOVED lines=9> */
.L_x_146:
        /* <DEDUP_REMOVED lines=9> */
.L_x_148:
        /* <DEDUP_REMOVED lines=9> */
.L_x_150:
        /* <DEDUP_REMOVED lines=9> */
.L_x_152:
[----:B------:R-:W-:-:S04]  /*2a70*/  UIADD3 UR6, UPT, UPT, UR6, 0x1, URZ ;  /* 0x0000000106067890 */ /* 0x000fc8000fffe0ff */
[----:B------:R-:W-:-:S04]  /*2a80*/  UISETP.NE.AND UP0, UPT, UR6, 0xd, UPT ;  /* 0x0000000d0600788c */ /* 0x000fc8000bf05270 */
[----:B------:R-:W-:Y:S02]  /*2a90*/  USEL UR5, URZ, 0x1, UP0 ;  /* 0x00000001ff057887 */ /* 0x000fe40008000000 */
[----:B------:R-:W-:-:S04]  /*2aa0*/  USEL UR6, UR6, URZ, UP0 ;  /* 0x000000ff06067287 */ /* 0x000fc80008000000 */
[----:B------:R-:W-:Y:S01]  /*2ab0*/  ULEA UR6, UR6, UR4, 0x3 ;  /* 0x0000000406067291 */ /* 0x000fe2000f8e18ff */
[----:B------:R-:W-:-:S04]  /*2ac0*/  LOP3.LUT R2, R2, UR5, RZ, 0x3c, !PT ;  /* 0x0000000502027c12 */ /* 0x000fc8000f8e3cff */
[----:B------:R-:W-:Y:S01]  /*2ad0*/  SHF.L.U32 R2, R2, 0x1f, RZ ;  /* 0x0000001f02027819 */ /* 0x000fe200000006ff */
[----:B-1--4-:R-:W-:-:S07]  /*2ae0*/  IMAD.U32 R0, RZ, RZ, UR6 ;  /* 0x00000006ff007e24 */ /* 0x012fce000f8e00ff */
.L_x_49:
[----:B-1----:R1:W2:Y:S02]  /*2af0*/  SYNCS.PHASECHK.TRANS64.TRYWAIT P0, [R0+URZ], R2 ;  /* 0x00000002000075a7 */ /* 0x0022a400080011ff */
[----:B--2---:R-:W-:Y:S05]  /*2b00*/  @!P0 NANOSLEEP.SYNCS 0x989680 ;  /* 0x009896800000895d */ /* 0x004fea0003900000 */
[----:B------:R-:W2:Y:S02]  /*2b10*/  @!P0 SYNCS.PHASECHK.TRANS64 P0, [R0+URZ], R2 ;  /* 0x00000002000085a7 */ /* 0x000ea400080010ff */
[----:B--2---:R-:W-:Y:S05]  /*2b20*/  @P0 EXIT ;  /* 0x000000000000094d */ /* 0x004fea0003800000 */
[----:B------:R-:W-:Y:S05]  /*2b30*/  BRA `(.L_x_49) ;  /* 0xfffffffc00ec7947 */ /* 0x000fea000383ffff */
.L_x_18:
[----:B------:R-:W-:-:S04]  /*2b40*/  UISETP.NE.AND UP1, UPT, UR37, URZ, UPT ;  /* 0x000000ff2500728c */ /* 0x000fc8000bf25270 */
[----:B------:R-:W-:-:S09]  /*2b50*/  UISETP.NE.OR UP1, UPT, UR8, 0x1, UP1 ;  /* 0x000000010800788c */ /* 0x000fd20008f25670 */
[----:B------:R-:W-:Y:S05]  /*2b60*/  BRA.U UP1, `(.L_x_50) ;  /* 0x0000000501487547 */ /* 0x000fea000b800000 */
[----:B------:R-:W-:Y:S01]  /*2b70*/  ISETP.NE.AND P2, PT, R2, RZ, PT ;  /* 0x000000ff0200720c */ /* 0x000fe20003f45270 */
[----:B------:R-:W-:Y:S01]  /*2b80*/  IMAD.MOV.U32 R12, RZ, RZ, 0x1 ;  /* 0x00000001ff0c7424 */ /* 0x000fe200078e00ff */
[----:B------:R-:W-:Y:S02]  /*2b90*/  CS2R R10, SRZ ;  /* 0x00000000000a7805 */ /* 0x000fe4000001ff00 */
[----:B------:R-:W-:Y:S01]  /*2ba0*/  CS2R R8, SRZ ;  /* 0x0000000000087805 */ /* 0x000fe2000001ff00 */
[----:B------:R-:W-:Y:S01]  /*2bb0*/  UMOV UR4, 0x400 ;  /* 0x0000040000047882 */ /* 0x000fe20000000000 */
[----:B------:R-:W-:Y:S01]  /*2bc0*/  UMOV UR6, URZ ;  /* 0x000000ff00067c82 */ /* 0x000fe20008000000 */
[----:B------:R-:W-:-:S12]  /*2bd0*/  ULEA UR37, UR37, UR4, 0x18 ;  /* 0x0000000425257291 */ /* 0x000fd8000f8ec0ff */
.L_x_54:
[----:B------:R-:W-:Y:S02]  /*2be0*/  LEA R0, R8, UR37, 0x3 ;  /* 0x0000002508007c11 */ /* 0x000fe4000f8e18ff */
[----:B------:R-:W-:-:S03]  /*2bf0*/  SHF.L.U32 R4, R9, 0x1f, RZ ;  /* 0x0000001f09047819 */ /* 0x000fc600000006ff */
[----:B------:R-:W-:Y:S01]  /*2c00*/  VIADD R5, R0, 0x180 ;  /* 0x0000018000057836 */ /* 0x000fe20000000000 */
[----:B------:R-:W1:Y:S02]  /*2c10*/  SYNCS.PHASECHK.TRANS64.TRYWAIT P0, [R0+URZ+0x170], R4 ;  /* 0x00017004000075a7 */ /* 0x000e6400080011ff */
[----:B-1----:R-:W-:Y:S05]  /*2c20*/  @!P0 BRA `(.L_x_51) ;  /* 0x0000004c00588947 */ /* 0x002fea0003800000 */
.L_x_153:
[----:B------:R-:W-:Y:S01]  /*2c30*/  ULEA UR5, UR6, UR37, 0x3 ;  /* 0x0000002506057291 */ /* 0x000fe2000f8e18ff */
[----:B-1----:R-:W-:Y:S01]  /*2c40*/  PRMT R0, RZ, 0x654, R5 ;  /* 0x00000654ff007816 */ /* 0x002fe20000000005 */
[----:B------:R-:W-:Y:S01]  /*2c50*/  @!P2 IMAD.MOV.U32 R4, RZ, RZ, 0x10 ;  /* 0x00000010ff04a424 */ /* 0x000fe200078e00ff */
[----:B------:R-:W-:Y:S01]  /*2c60*/  SHF.L.U32 R5, R12, 0x1f, RZ ;  /* 0x0000001f0c057819 */ /* 0x000fe200000006ff */
[----:B------:R-:W-:Y:S01]  /*2c70*/  UIADD3 UR4, UPT, UPT, UR5, 0x110, URZ ;  /* 0x0000011005047890 */ /* 0x000fe2000fffe0ff */
[----:B------:R1:W-:Y:S05]  /*2c80*/  SYNCS.ARRIVE.TRANS64.RED.A1T0 RZ, [R0+URZ], RZ ;  /* 0x000000ff00ff79a7 */ /* 0x0003ea00081004ff */
[----:B------:R-:W-:Y:S01]  /*2c90*/  IMAD.U32 R6, RZ, RZ, UR4 ;  /* 0x00000004ff067e24 */ /* 0x000fe2000f8e00ff */
[----:B------:R-:W2:Y:S04]  /*2ca0*/  SYNCS.PHASECHK.TRANS64.TRYWAIT P0, [UR5+0x120], R5 ;  /* 0x00012005ff0075a7 */ /* 0x000ea80008001105 */
[----:B------:R-:W-:Y:S01]  /*2cb0*/  PRMT R6, R2, 0x654, R6 ;  /* 0x0000065402067816 */ /* 0x000fe20000000006 */
[----:B-12---:R-:W-:Y:S06]  /*2cc0*/  @!P0 BRA `(.L_x_52) ;  /* 0x0000004c00448947 */ /* 0x006fec0003800000 */
.L_x_155:
[----:B------:R-:W-:Y:S01]  /*2cd0*/  ULEA UR4, UR6, UR37, 0x4 ;  /* 0x0000002506047291 */ /* 0x000fe2000f8e20ff */
[----:B------:R-:W-:Y:S01]  /*2ce0*/  SEL R3, R6, R3, !P2 ;  /* 0x0000000306037207 */ /* 0x000fe20005000000 */
[----:B------:R-:W-:Y:S01]  /*2cf0*/  UIADD3 UR5, UPT, UPT, UR5, 0x110, URZ ;  /* 0x0000011005057890 */ /* 0x000fe2000fffe0ff */
[----:B-1----:R-:W-:Y:S01]  /*2d00*/  LEA R0, R11, UR37, 0x3 ;  /* 0x000000250b007c11 */ /* 0x002fe2000f8e18ff */
[----:B------:R-:W-:Y:S01]  /*2d10*/  UIADD3 UR4, UPT, UPT, UR4, 0x1a0, URZ ;  /* 0x000001a004047890 */ /* 0x000fe2000fffe0ff */
[----:B------:R1:W-:Y:S01]  /*2d20*/  @!P2 SYNCS.ARRIVE.TRANS64.RED RZ, [R3+URZ], R4 ;  /* 0x0000000403ffa9a7 */ /* 0x0003e200080004ff */
[----:B------:R-:W-:Y:S01]  /*2d30*/  UIADD3 UR6, UPT, UPT, UR6, 0x1, URZ ;  /* 0x0000000106067890 */ /* 0x000fe2000fffe0ff */
[----:B------:R-:W-:-:S03]  /*2d40*/  VIADD R8, R8, 0x1 ;  /* 0x0000000108087836 */ /* 0x000fc60000000000 */
[----:B------:R-:W-:Y:S02]  /*2d50*/  UISETP.NE.AND UP0, UPT, UR6, 0x2, UPT ;  /* 0x000000020600788c */ /* 0x000fe4000bf05270 */
[----:B------:R-:W-:Y:S01]  /*2d60*/  ISETP.NE.AND P0, PT, R8, 0x2, PT ;  /* 0x000000020800780c */ /* 0x000fe20003f05270 */
[----:B------:R-:W-:Y:S06]  /*2d70*/  UGETNEXTWORKID.BROADCAST [UR4], [UR5] ;  /* 0x00000000040073ca */ /* 0x000fec0008000100 */
[----:B------:R-:W-:Y:S02]  /*2d80*/  USEL UR4, URZ, 0x1, UP0 ;  /* 0x00000001ff047887 */ /* 0x000fe40008000000 */
[----:B------:R-:W-:-:S04]  /*2d90*/  USEL UR6, UR6, URZ, UP0 ;  /* 0x000000ff06067287 */ /* 0x000fc80008000000 */
[----:B------:R-:W-:Y:S02]  /*2da0*/  LOP3.LUT R12, R12, UR4, RZ, 0x3c, !PT ;  /* 0x000000040c0c7c12 */ /* 0x000fe4000f8e3cff */
[----:B-1----:R-:W-:-:S04]  /*2db0*/  SHF.L.U32 R4, R10, 0x1f, RZ ;  /* 0x0000001f0a047819 */ /* 0x002fc800000006ff */
[----:B------:R-:W1:Y:S02]  /*2dc0*/  SYNCS.PHASECHK.TRANS64.TRYWAIT P1, [R0+URZ+0x110], R4 ;  /* 0x00011004000075a7 */ /* 0x000e6400080211ff */
[----:B-1----:R-:W-:Y:S05]  /*2dd0*/  @!P1 BRA `(.L_x_53) ;  /* 0x0000004c00189947 */ /* 0x002fea0003800000 */
.L_x_156:
[C---:B-1----:R-:W-:Y:S01]  /*2de0*/  LEA R4, R11.reuse, UR37, 0x4 ;  /* 0x000000250b047c11 */ /* 0x042fe2000f8e20ff */
[----:B------:R-:W-:Y:S01]  /*2df0*/  VIADD R0, R0, 0x120 ;  /* 0x0000012000007836 */ /* 0x000fe20000000000 */
[----:B------:R-:W-:Y:S01]  /*2e00*/  SEL R8, R8, RZ, P0 ;  /* 0x000000ff08087207 */ /* 0x000fe20000000000 */
[----:B------:R-:W-:-:S03]  /*2e10*/  VIADD R11, R11, 0x1 ;  /* 0x000000010b0b7836 */ /* 0x000fc60000000000 */
[----:B------:R-:W1:Y:S01]  /*2e20*/  LDS.128 R4, [R4+0x1a0] ;  /* 0x0001a00004047984 */ /* 0x000e620000000c00 */
[----:B------:R-:W-:Y:S02]  /*2e30*/  PRMT R0, RZ, 0x654, R0 ;  /* 0x00000654ff007816 */ /* 0x000fe40000000000 */
[C---:B------:R-:W-:Y:S01]  /*2e40*/  ISETP.NE.AND P1, PT, R11.reuse, 0x2, PT ;  /* 0x000000020b00780c */ /* 0x040fe20003f25270 */
[----:B------:R-:W-:Y:S01]  /*2e50*/  @!PT LDS RZ, [RZ] ;  /* 0x00000000fffff984 */ /* 0x000fe20000000800 */
[----:B------:R-:W-:Y:S01]  /*2e60*/  @!PT LDS RZ, [RZ] ;  /* 0x00000000fffff984 */ /* 0x000fe20000000800 */
[----:B------:R-:W-:Y:S01]  /*2e70*/  @!PT LDS RZ, [RZ] ;  /* 0x00000000fffff984 */ /* 0x000fe20000000800 */
[----:B------:R-:W-:Y:S01]  /*2e80*/  @!PT LDS RZ, [RZ] ;  /* 0x00000000fffff984 */ /* 0x000fe20000000800 */
[----:B------:R2:W-:Y:S06]  /*2e90*/  MEMBAR.ALL.CTA ;  /* 0x0000000000007992 */ /* 0x0005ec0000008000 */
[----:B--2---:R-:W2:Y:S01]  /*2ea0*/  FENCE.VIEW.ASYNC.S ;  /* 0x00000000000073c6 */ /* 0x004ea20000000000 */
[----:B------:R-:W-:Y:S01]  /*2eb0*/  SEL R11, R11, RZ, P1 ;  /* 0x000000ff0b0b7207 */ /* 0x000fe20000800000 */
[----:B--2---:R2:W-:Y:S01]  /*2ec0*/  SYNCS.ARRIVE.TRANS64.RED.A1T0 RZ, [R0+URZ], RZ ;  /* 0x000000ff00ff79a7 */ /* 0x0045e200081004ff */
[----:B-1----:R-:W-:-:S02]  /*2ed0*/  LOP3.LUT P3, RZ, R6, 0x1, RZ, 0xc0, !PT ;  /* 0x0000000106ff7812 */ /* 0x002fc4000786c0ff */
[----:B------:R-:W-:-:S04]  /*2ee0*/  SEL R4, RZ, 0x1, P1 ;  /* 0x00000001ff047807 */ /* 0x000fc80000800000 */
[----:B------:R-:W-:Y:S02]  /*2ef0*/  LOP3.LUT R10, R10, R4, RZ, 0x3c, !PT ;  /* 0x000000040a0a7212 */ /* 0x000fe400078e3cff */
[----:B--2---:R-:W-:-:S04]  /*2f00*/  SEL R0, RZ, 0x1, P0 ;  /* 0x00000001ff007807 */ /* 0x004fc80000000000 */
[----:B------:R-:W-:Y:S01]  /*2f10*/  LOP3.LUT R9, R9, R0, RZ, 0x3c, !PT ;  /* 0x0000000009097212 */ /* 0x000fe200078e3cff */
[----:B------:R-:W-:Y:S06]  /*2f20*/  @P3 BRA `(.L_x_54) ;  /* 0xfffffffc002c3947 */ /* 0x000fec000383ffff */
[----:B------:R-:W-:Y:S01]  /*2f30*/  ULEA UR5, UR6, UR37, 0x3 ;  /* 0x0000002506057291 */ /* 0x000fe2000f8e18ff */
[----:B------:R-:W-:-:S08]  /*2f40*/  SHF.L.U32 R2, R12, 0x1f, RZ ;  /* 0x0000001f0c027819 */ /* 0x000fd000000006ff */
[----:B------:R-:W1:Y:S02]  /*2f50*/  SYNCS.PHASECHK.TRANS64 P0, [UR5+0x120], R2 ;  /* 0x00012002ff0075a7 */ /* 0x000e640008001005 */
[----:B-1----:R-:W-:Y:S05]  /*2f60*/  @P0 BRA `(.L_x_55) ;  /* 0x0000000000080947 */ /* 0x002fea0003800000 */
[----:B------:R-:W1:Y:S02]  /*2f70*/  SYNCS.PHASECHK.TRANS64.TRYWAIT P0, [UR5+0x120], R2 ;  /* 0x00012002ff0075a7 */ /* 0x000e640008001105 */
[----:B-1----:R-:W-:Y:S05]  /*2f80*/  @!P0 BRA `(.L_x_56) ;  /* 0x0000004800c08947 */ /* 0x002fea0003800000 */
.L_x_55:
[----:B------:R-:W-:-:S04]  /*2f90*/  UIADD3 UR4, UPT, UPT, UR6, 0x1, URZ ;  /* 0x0000000106047890 */ /* 0x000fc8000fffe0ff */
[----:B------:R-:W-:-:S04]  /*2fa0*/  UISETP.NE.AND UP0, UPT, UR4, 0x2, UPT ;  /* 0x000000020400788c */ /* 0x000fc8000bf05270 */
[----:B------:R-:W-:Y:S02]  /*2fb0*/  USEL UR7, URZ, 0x1, UP0 ;  /* 0x00000001ff077887 */ /* 0x000fe40008000000 */
[----:B------:R-:W-:-:S04]  /*2fc0*/  USEL UR4, UR4, URZ, UP0 ;  /* 0x000000ff04047287 */ /* 0x000fc80008000000 */
[----:B------:R-:W-:Y:S01]  /*2fd0*/  ULEA UR4, UR4, UR37, 0x3 ;  /* 0x0000002504047291 */ /* 0x000fe2000f8e18ff */
[----:B-1----:R-:W-:-:S04]  /*2fe0*/  LOP3.LUT R2, R12, UR7, RZ, 0x3c, !PT ;  /* 0x000000070c027c12 */ /* 0x002fc8000f8e3cff */
[----:B------:R-:W-:-:S04]  /*2ff0*/  SHF.L.U32 R0, R2, 0x1f, RZ ;  /* 0x0000001f02007819 */ /* 0x000fc800000006ff */
[----:B------:R-:W1:Y:S02]  /*3000*/  SYNCS.PHASECHK.TRANS64 P0, [UR4+0x120], R0 ;  /* 0x00012000ff0075a7 */ /* 0x000e640008001004 */
[----:B-1----:R-:W-:Y:S05]  /*3010*/  @P0 EXIT ;  /* 0x000000000000094d */ /* 0x002fea0003800000 */
[----:B------:R-:W-:Y:S02]  /*3020*/  SHF.L.U32 R2, R2, 0x1f, RZ ;  /* 0x0000001f02027819 */ /* 0x000fe400000006ff */
[----:B------:R-:W-:-:S07]  /*3030*/  MOV R0, UR4 ;  /* 0x0000000400007c02 */ /* 0x000fce0008000f00 */
.L_x_57:
[----:B-1----:R1:W2:Y:S02]  /*3040*/  SYNCS.PHASECHK.TRANS64.TRYWAIT P0, [R0+URZ+0x120], R2 ;  /* 0x00012002000075a7 */ /* 0x0022a400080011ff */
[----:B--2---:R-:W-:Y:S05]  /*3050*/  @!P0 NANOSLEEP.SYNCS 0x989680 ;  /* 0x009896800000895d */ /* 0x004fea0003900000 */
[----:B------:R-:W2:Y:S02]  /*3060*/  @!P0 SYNCS.PHASECHK.TRANS64 P0, [R0+URZ+0x120], R2 ;  /* 0x00012002000085a7 */ /* 0x000ea400080010ff */
[----:B--2---:R-:W-:Y:S05]  /*3070*/  @P0 EXIT ;  /* 0x000000000000094d */ /* 0x004fea0003800000 */
[----:B------:R-:W-:Y:S05]  /*3080*/  BRA `(.L_x_57) ;  /* 0xfffffffc00ec7947 */ /* 0x000fea000383ffff */
.L_x_50:
[----:B------:R-:W-:-:S09]  /*3090*/  UISETP.NE.AND UP1, UPT, UR8, URZ, UPT ;  /* 0x000000ff0800728c */ /* 0x000fd2000bf25270 */
[----:B------:R-:W-:Y:S05]  /*30a0*/  BRA.U UP1, `(.L_x_58) ;  /* 0x0000000d01c87547 */ /* 0x000fea000b800000 */
[----:B------:R-:W-:Y:S01]  /*30b0*/  UMOV UR4, 0x40 ;  /* 0x0000004000047882 */ /* 0x000fe20000000000 */
[----:B------:R-:W-:Y:S01]  /*30c0*/  NOP ;  /* 0x0000000000007918 */ /* 0x000fe20000000000 */
[----:B------:R-:W-:Y:S01]  /*30d0*/  ULEA UR4, UR37, UR4, 0x18 ;  /* 0x0000000425047291 */ /* 0x000fe2000f8ec0ff */
[----:B------:R-:W-:Y:S02]  /*30e0*/  UMOV UR5, 0x400 ;  /* 0x0000040000057882 */ /* 0x000fe40000000000 */
[----:B------:R-:W-:-:S06]  /*30f0*/  ULEA UR37, UR37, UR5, 0x18 ;  /* 0x0000000525257291 */ /* 0x000fcc000f8ec0ff */
[----:B------:R-:W1:Y:S02]  /*3100*/  LDS.U8 R0, [UR4+0x1c] ;  /* 0x00001c04ff007984 */ /* 0x000e640008000000 */
[----:B-1----:R-:W-:-:S13]  /*3110*/  ISETP.NE.AND P0, PT, R0, RZ, PT ;  /* 0x000000ff0000720c */ /* 0x002fda0003f05270 */
[----:B------:R-:W-:Y:S05]  /*3120*/  @P0 BRA `(.L_x_59) ;  /* 0x0000000000580947 */ /* 0x000fea0003800000 */
[----:B------:R-:W-:-:S13]  /*3130*/  ELECT P0, URZ, PT ;  /* 0x0000000000ff782f */ /* 0x000fda0003800000 */
[----:B------:R-:W-:Y:S05]  /*3140*/  @!P0 BRA `(.L_x_60) ;  /* 0x0000000000608947 */ /* 0x000fea0003800000 */
[----:B------:R-:W-:Y:S01]  /*3150*/  UMOV UR5, 0x10 ;  /* 0x0000001000057882 */ /* 0x000fe20000000000 */
[----:B------:R-:W-:Y:S01]  /*3160*/  HFMA2 R0, -RZ, RZ, 0, 5.9604644775390625e-08 ;  /* 0x00000001ff007431 */ /* 0x000fe200000001ff */
[----:B------:R-:W-:-:S03]  /*3170*/  MOV R2, 0xffff ;  /* 0x0000ffff00027802 */ /* 0x000fc60000000f00 */
[----:B------:R-:W-:Y:S04]  /*3180*/  DEPBAR.LE SB1, 0x36 ;  /* 0x00009d800000791a */ /* 0x000fe80000000000 */
[----:B------:R-:W1:Y:S02]  /*3190*/  UTCATOMSWS.FIND_AND_SET.ALIGN UP0, UR5, UR5 ;  /* 0x00000005000575e3 */ /* 0x000e640008000800 */
[----:B-1----:R-:W-:Y:S01]  /*31a0*/  MOV R3, UR5 ;  /* 0x0000000500037c02 */ /* 0x002fe20008000f00 */
[----:B------:R-:W-:Y:S06]  /*31b0*/  BRA.U UP0, `(.L_x_61) ;  /* 0x0000000100187547 */ /* 0x000fec000b800000 */
.L_x_62:
[----:B------:R-:W-:Y:S05]  /*31c0*/  NANOSLEEP 0x64 ;  /* 0x000000640000795d */ /* 0x000fea0003800000 */
[----:B------:R-:W-:-:S05]  /*31d0*/  UMOV UR5, 0x10 ;  /* 0x0000001000057882 */ /* 0x000fca0000000000 */
[----:B------:R-:W-:Y:S04]  /*31e0*/  DEPBAR.LE SB1, 0x36 ;  /* 0x00009d800000791a */ /* 0x000fe80000000000 */
[----:B------:R-:W1:Y:S02]  /*31f0*/  UTCATOMSWS.FIND_AND_SET.ALIGN UP0, UR5, UR5 ;  /* 0x00000005000575e3 */ /* 0x000e640008000800 */
[----:B-1----:R-:W-:Y:S01]  /*3200*/  MOV R3, UR5 ;  /* 0x0000000500037c02 */ /* 0x002fe20008000f00 */
[----:B------:R-:W-:Y:S05]  /*3210*/  BRA.U !UP0, `(.L_x_62) ;  /* 0xfffffffd08e87547 */ /* 0x000fea000b83ffff */
.L_x_61:
[-C--:B------:R-:W-:Y:S02]  /*3220*/  SHF.L.U32 R2, R2, R3.reuse, RZ ;  /* 0x0000000302027219 */ /* 0x080fe400000006ff */
[----:B------:R-:W-:Y:S01]  /*3230*/  SHF.L.U32 R0, R0, R3, RZ ;  /* 0x0000000300007219 */ /* 0x000fe200000006ff */
[----:B------:R-:W-:Y:S02]  /*3240*/  IMAD.SHL.U32 R3, R3, 0x20, RZ ;  /* 0x0000002003037824 */ /* 0x000fe400078e00ff */
[----:B------:R1:W-:Y:S04]  /*3250*/  ATOMS.OR RZ, [UR4+0x14], R2 ;  /* 0x00001402ffff798c */ /* 0x0003e8000b000004 */
[----:B------:R1:W-:Y:S04]  /*3260*/  ATOMS.OR RZ, [UR4+0x18], R0 ;  /* 0x00001800ffff798c */ /* 0x0003e8000b000004 */
[----:B------:R1:W-:Y:S01]  /*3270*/  STS [UR37+0x1c0], R3 ;  /* 0x0001c003ff007988 */ /* 0x0003e20008000825 */
[----:B------:R-:W-:Y:S05]  /*3280*/  BRA `(.L_x_60) ;  /* 0x0000000000107947 */ /* 0x000fea0003800000 */
.L_x_59:
[----:B------:R-:W-:Y:S02]  /*3290*/  MOV R0, 0xffffffff ;  /* 0xffffffff00007802 */ /* 0x000fe40000000f00 */
[----:B------:R-:W-:-:S03]  /*32a0*/  MOV R2, 0x32d0 ;  /* 0x000032d000027802 */ /* 0x000fc60000000f00 */
[----:B------:R1:W-:Y:S04]  /*32b0*/  STS [UR37+0x1c0], R0 ;  /* 0x0001c000ff007988 */ /* 0x0003e80008000825 */
[----:B-1-3-5:R-:W-:Y:S05]  /*32c0*/  CALL.REL.NOINC `($__internal_1_$__cuda_sm10x_tcgen05_guardrail_trap_phase_invalid_during_alloc) ;  /* 0x0000004c00947944 */ /* 0x02afea0003c00000 */
.L_x_60:
[----:B------:R-:W-:Y:S05]  /*32d0*/  WARPSYNC.ALL ;  /* 0x0000000000007948 */ /* 0x000fea0003800000 */
[----:B------:R-:W2:Y:S01]  /*32e0*/  S2UR UR5, SR_CgaCtaId ;  /* 0x00000000000579c3 */ /* 0x000ea20000008800 */
[----:B------:R-:W-:Y:S01]  /*32f0*/  UMOV UR4, 0x400 ;  /* 0x0000040000047882 */ /* 0x000fe20000000000 */
[----:B------:R-:W-:-:S06]  /*3300*/  NOP ;  /* 0x0000000000007918 */ /* 0x000fcc0000000000 */
[----:B------:R-:W-:Y:S06]  /*3310*/  BAR.ARV 0x6, 0xa0 ;  /* 0x0182800000007b1d */ /* 0x000fec0000002000 */
[----:B------:R-:W4:Y:S01]  /*3320*/  LDCU UR7, c[0x0][0x38c] ;  /* 0x00007180ff0777ac */ /* 0x000f220008000800 */
[----:B------:R-:W-:Y:S01]  /*3330*/  IMAD.MOV.U32 R11, RZ, RZ, 0x1 ;  /* 0x00000001ff0b7424 */ /* 0x000fe200078e00ff */
[----:B------:R-:W-:Y:S01]  /*3340*/  CS2R R8, SRZ ;  /* 0x0000000000087805 */ /* 0x000fe2000001ff00 */
[----:B------:R-:W-:Y:S01]  /*3350*/  IMAD.MOV.U32 R10, RZ, RZ, RZ ;  /* 0x000000ffff0a7224 */ /* 0x000fe200078e00ff */
[----:B------:R-:W3:Y:S01]  /*3360*/  LDCU UR6, c[0x0][0x38c] ;  /* 0x00007180ff0677ac */ /* 0x000ee20008000800 */
[----:B------:R-:W-:Y:S01]  /*3370*/  UMOV UR14, URZ ;  /* 0x000000ff000e7c82 */ /* 0x000fe20008000000 */
[----:B------:R-:W-:Y:S01]  /*3380*/  UMOV UR13, URZ ;  /* 0x000000ff000d7c82 */ /* 0x000fe20008000000 */
[----:B--2---:R-:W-:Y:S01]  /*3390*/  ULEA UR5, UR5, UR4, 0x18 ;  /* 0x0000000405057291 */ /* 0x004fe2000f8ec0ff */
[----:B------:R-:W-:Y:S01]  /*33a0*/  UMOV UR24, 0x0 ;  /* 0x0000000000187882 */ /* 0x000fe20000000000 */
[----:B------:R-:W-:-:S02]  /*33b0*/  UMOV UR25, 0x4108010 ;  /* 0x0410801000197882 */ /* 0x000fc40000000000 */
[----:B------:R-:W-:Y:S02]  /*33c0*/  UIADD3 UR10, UPT, UPT, UR5, 0x1d400, URZ ;  /* 0x0001d400050a7890 */ /* 0x000fe4000fffe0ff */
[----:B------:R-:W-:Y:S02]  /*33d0*/  UIADD3 UR15, UPT, UPT, UR5, 0x3400, URZ ;  /* 0x00003400050f7890 */ /* 0x000fe4000fffe0ff */
[----:B----4-:R-:W-:Y:S01]  /*33e0*/  UIADD3 UR7, UPT, UPT, UR7, 0x3f, URZ ;  /* 0x0000003f07077890 */ /* 0x010fe2000fffe0ff */
[----:B-1----:R-:W1:Y:S01]  /*33f0*/  LDS R0, [UR5+0x1c0] ;  /* 0x0001c005ff007984 */ /* 0x002e620008000800 */
[----:B------:R-:W-:Y:S02]  /*3400*/  USHF.R.U32.HI UR10, URZ, 0x4, UR10 ;  /* 0x00000004ff0a7899 */ /* 0x000fe4000801160a */
[----:B------:R-:W-:Y:S02]  /*3410*/  USHF.R.S32.HI UR4, URZ, 0x1f, UR7 ;  /* 0x0000001fff047899 */ /* 0x000fe40008011407 */
[----:B------:R-:W-:-:S02]  /*3420*/  USHF.R.U32.HI UR15, URZ, 0x4, UR15 ;  /* 0x00000004ff0f7899 */ /* 0x000fc4000801160f */
[----:B------:R-:W-:Y:S02]  /*3430*/  ULEA.HI UR4, UR4, UR7, URZ, 0x6 ;  /* 0x0000000704047291 */ /* 0x000fe4000f8f30ff */
[----:B------:R-:W-:Y:S02]  /*3440*/  ULOP3.LUT UR10, UR10, 0x3fff, URZ, 0xc0, !UPT ;  /* 0x00003fff0a0a7892 */ /* 0x000fe4000f8ec0ff */
[----:B------:R-:W-:Y:S01]  /*3450*/  USHF.R.S32.HI UR4, URZ, 0x6, UR4 ;  /* 0x00000006ff047899 */ /* 0x000fe20008011404 */
[----:B------:R-:W-:Y:S01]  /*3460*/  UMOV UR22, 0x0 ;  /* 0x0000000000167882 */ /* 0x000fe20000000000 */
[----:B------:R-:W-:Y:S02]  /*3470*/  UMOV UR23, 0x4108010 ;  /* 0x0410801000177882 */ /* 0x000fe40000000000 */
[----:B------:R-:W-:Y:S02]  /*3480*/  UISETP.LT.AND UP0, UPT, UR4, 0x1, UPT ;  /* 0x000000010400788c */ /* 0x000fe4000bf01270 */
[----:B------:R-:W-:-:S02]  /*3490*/  ULOP3.LUT UR15, UR15, 0x3fff, URZ, 0xc0, !UPT ;  /* 0x00003fff0f0f7892 */ /* 0x000fc4000f8ec0ff */
[----:B------:R-:W-:Y:S02]  /*34a0*/  USEL UR9, UR4, 0x1, !UP0 ;  /* 0x0000000104097887 */ /* 0x000fe4000c000000 */
[----:B------:R-:W-:Y:S02]  /*34b0*/  ULOP3.LUT UR10, UR10, 0x10000, URZ, 0xfc, !UPT ;  /* 0x000100000a0a7892 */ /* 0x000fe4000f8efcff */
[----:B------:R-:W-:Y:S02]  /*34c0*/  UIADD3 UR9, UPT, UPT, -UR9, URZ, URZ ;  /* 0x000000ff09097290 */ /* 0x000fe4000fffe1ff */
[----:B---3--:R-:W-:Y:S01]  /*34d0*/  UISETP.GE.AND UP3, UPT, UR6, 0x1, UPT ;  /* 0x000000010600788c */ /* 0x008fe2000bf66270 */
[----:B------:R-:W-:Y:S01]  /*34e0*/  UMOV UR20, 0x0 ;  /* 0x0000000000147882 */ /* 0x000fe20000000000 */
[----:B------:R-:W-:Y:S01]  /*34f0*/  UMOV UR21, 0x4108010 ;  /* 0x0410801000157882 */ /* 0x000fe20000000000 */
[----:B------:R-:W-:Y:S01]  /*3500*/  UMOV UR18, 0x0 ;  /* 0x0000000000127882 */ /* 0x000fe20000000000 */
[----:B------:R-:W-:Y:S01]  /*3510*/  UMOV UR19, 0x4108010 ;  /* 0x0410801000137882 */ /* 0x000fe20000000000 */
[----:B-1----:R-:W-:-:S15]  /*3520*/  R2UR UR16, R0 ;  /* 0x00000000001072ca */ /* 0x002fde00000e0000 */
.L_x_69:
[----:B------:R-:W-:Y:S02]  /*3530*/  LEA R0, R10, UR5, 0x3 ;  /* 0x000000050a007c11 */ /* 0x000fe4000f8e18ff */
[----:B------:R-:W-:Y:S02]  /*3540*/  SHF.L.U32 R2, R9, 0x1f, RZ ;  /* 0x0000001f09027819 */ /* 0x000fe400000006ff */
[----:B------:R-:W-:Y:S01]  /*3550*/  PLOP3.LUT P0, PT, PT, PT, UP3, 0x80, 0x8 ;  /* 0x000000000008781c */ /* 0x000fe20003f0f038 */
[----:B------:R-:W-:Y:S01]  /*3560*/  VIADD R3, R0, 0x120 ;  /* 0x0000012000037836 */ /* 0x000fe20000000000 */
[----:B-1----:R-:W1:Y:S02]  /*3570*/  SYNCS.PHASECHK.TRANS64.TRYWAIT P1, [R0+URZ+0x110], R2 ;  /* 0x00011002000075a7 */ /* 0x002e6400080211ff */
[----:B-1-3--:R-:W-:Y:S09]  /*3580*/  @!P1 BRA `(.L_x_63) ;  /* 0x0000004400589947 */ /* 0x00aff20003800000 */
.L_x_158:
[----:B------:R-:W-:Y:S01]  /*3590*/  LEA R4, R10, UR5, 0x4 ;  /* 0x000000050a047c11 */ /* 0x000fe2000f8e20ff */
[----:B------:R-:W-:Y:S01]  /*35a0*/  @UP3 ULEA UR6, UR13, UR5, 0x3 ;  /* 0x000000050d063291 */ /* 0x000fe2000f8e18ff */
[----:B------:R-:W-:Y:S01]  /*35b0*/  PLOP3.LUT P2, PT, PT, PT, PT, 0x80, 0x8 ;  /* 0x000000000008781c */ /* 0x000fe20003f4f070 */
[----:B------:R-:W-:Y:S01]  /*35c0*/  ULEA UR7, UR14, UR5, 0x3 ;  /* 0x000000050e077291 */ /* 0x000fe2000f8e18ff */
[----:B------:R-:W-:Y:S02]  /*35d0*/  PRMT R3, RZ, 0x654, R3 ;  /* 0x00000654ff037816 */ /* 0x000fe40000000003 */
[----:B------:R-:W2:Y:S01]  /*35e0*/  LDS.128 R4, [R4+0x1a0] ;  /* 0x0001a00004047984 */ /* 0x000ea20000000c00 */
[----:B-1----:R-:W-:Y:S02]  /*35f0*/  @P0 SHF.L.U32 R2, R8, 0x1f, RZ ;  /* 0x0000001f08020819 */ /* 0x002fe400000006ff */
[----:B------:R-:W-:Y:S01]  /*3600*/  SHF.L.U32 R0, R11, 0x1f, RZ ;  /* 0x0000001f0b007819 */ /* 0x000fe200000006ff */
[----:B------:R-:W-:Y:S01]  /*3610*/  @!PT LDS RZ, [RZ] ;  /* 0x00000000fffff984 */ /* 0x000fe20000000800 */
[----:B------:R-:W-:Y:S01]  /*3620*/  @!PT LDS RZ, [RZ] ;  /* 0x00000000fffff984 */ /* 0x000fe20000000800 */
[----:B------:R-:W-:Y:S01]  /*3630*/  @!PT LDS RZ, [RZ] ;  /* 0x00000000fffff984 */ /* 0x000fe20000000800 */
[----:B------:R-:W-:Y:S01]  /*3640*/  @!PT LDS RZ, [RZ] ;  /* 0x00000000fffff984 */ /* 0x000fe20000000800 */
[----:B------:R1:W-:Y:S06]  /*3650*/  MEMBAR.ALL.CTA ;  /* 0x0000000000007992 */ /* 0x0003ec0000008000 */
[----:B-1----:R-:W1:Y:S02]  /*3660*/  FENCE.VIEW.ASYNC.S ;  /* 0x00000000000073c6 */ /* 0x002e640000000000 */
[----:B-1----:R1:W-:Y:S01]  /*3670*/  SYNCS.ARRIVE.TRANS64.RED.A1T0 RZ, [R3+URZ], RZ ;  /* 0x000000ff03ff79a7 */ /* 0x0023e200081004ff */
[----:B------:R1:W3:Y:S01]  /*3680*/  @P0 SYNCS.PHASECHK.TRANS64.TRYWAIT P2, [UR6], R2 ;  /* 0x00000002ff0005a7 */ /* 0x0002e20008041106 */
[----:B------:R-:W-:Y:S01]  /*3690*/  ULEA.HI UR6, UR14, UR14, URZ, 0x1 ;  /* 0x0000000e0e067291 */ /* 0x000fe2000f8f08ff */
[----:B--2---:R-:W-:-:S03]  /*36a0*/  LOP3.LUT P1, RZ, R6, 0x1, RZ, 0xc0, !PT ;  /* 0x0000000106ff7812 */ /* 0x004fc6000782c0ff */
[----:B------:R-:W-:Y:S02]  /*36b0*/  USHF.L.U32 UR8, UR6, 0x5, URZ ;  /* 0x0000000506087899 */ /* 0x000fe400080006ff */
[----:B------:R-:W-:Y:S02]  /*36c0*/  ULOP3.LUT UR6, UR6, 0xffe, URZ, 0xc0, !UPT ;  /* 0x00000ffe06067892 */ /* 0x000fe4000f8ec0ff */
[----:B------:R-:W-:Y:S02]  /*36d0*/  ULOP3.LUT UR8, UR8, 0xffffffc0, URZ, 0xc0, !UPT ;  /* 0xffffffc008087892 */ /* 0x000fe4000f8ec0ff */
[----:B------:R-:W-:Y:S02]  /*36e0*/  UIADD3 UR6, UPT, UPT, -UR6, UR14, URZ ;  /* 0x0000000e06067290 */ /* 0x000fe4000fffe1ff */
[----:B------:R-:W-:Y:S01]  /*36f0*/  UIADD3 UR8, UPT, UPT, UR16, UR8, URZ ;  /* 0x0000000810087290 */ /* 0x000fe2000fffe0ff */
[----:B------:R-:W2:Y:S03]  /*3700*/  SYNCS.PHASECHK.TRANS64.TRYWAIT P0, [UR7+0x150], R0 ;  /* 0x00015000ff0075a7 */ /* 0x000ea60008001107 */
[----:B------:R-:W-:Y:S01]  /*3710*/  ULEA UR8, UR6, UR8, 0x14 ;  /* 0x0000000806087291 */ /* 0x000fe2000f8ea0ff */
[----:B-123--:R-:W-:Y:S11]  /*3720*/  @!P0 BRA `(.L_x_64) ;  /* 0x0000004400048947 */ /* 0x00eff60003800000 */
.L_x_160:
[----:B------:R-:W-:Y:S01]  /*3730*/  IADD3 R10, PT, PT, R10, 0x1, RZ ;  /* 0x000000010a0a7810 */ /* 0x000fe20007ffe0ff */
[----:B------:R-:W-:Y:S06]  /*3740*/  BRA.U !UP3, `(.L_x_65) ;  /* 0x000000010bc07547 */ /* 0x000fec000b800000 */
[----:B------:R-:W-:Y:S01]  /*3750*/  UPLOP3.LUT UP4, UPT, UPT, UPT, UPT, 0x40, 0x4 ;  /* 0x000000000004789c */ /* 0x000fe20003f8e870 */
[----:B------:R-:W-:Y:S01]  /*3760*/  UMOV UR12, UR9 ;  /* 0x00000009000c7c82 */ /* 0x000fe20008000000 */
[----:B------:R-:W-:Y:S01]  /*3770*/  UMOV UR11, UR4 ;  /* 0x00000004000b7c82 */ /* 0x000fe20008000000 */
[----:B------:R-:W-:-:S08]  /*3780*/  UMOV UR17, UR13 ;  /* 0x0000000d00117c82 */ /* 0x000fd00008000000 */
.L_x_68:
[----:B------:R-:W-:Y:S02]  /*3790*/  UIADD3 UR12, UPT, UPT, UR12, 0x1, URZ ;  /* 0x000000010c0c7890 */ /* 0x000fe4000fffe0ff */
[----:B--2---:R-:W-:Y:S02]  /*37a0*/  ULEA UR6, UR17, UR5, 0x3 ;  /* 0x0000000511067291 */ /* 0x004fe4000f8e18ff */
[----:B------:R-:W-:Y:S01]  /*37b0*/  UISETP.NE.AND UP0, UPT, UR12, URZ, UPT ;  /* 0x000000ff0c00728c */ /* 0x000fe2000bf05270 */
[----:B---3--:R-:W-:Y:S10]  /*37c0*/  @P2 BRA `(.L_x_66) ;  /* 0x00000000000c2947 */ /* 0x008ff40003800000 */
[----:B-1----:R-:W-:Y:S04]  /*37d0*/  SHF.L.U32 R2, R8, 0x1f, RZ ;  /* 0x0000001f08027819 */ /* 0x002fe800000006ff */
[----:B------:R-:W1:Y:S02]  /*37e0*/  SYNCS.PHASECHK.TRANS64.TRYWAIT P0, [UR6], R2 ;  /* 0x00000002ff0075a7 */ /* 0x000e640008001106 */
[----:B-1----:R-:W-:Y:S05]  /*37f0*/  @!P0 BRA `(.L_x_67) ;  /* 0x0000004000e88947 */ /* 0x002fea0003800000 */
.L_x_66:
[----:B------:R-:W-:Y:S01]  /*3800*/  UISETP.NE.AND UP1, UPT, UR11, 0x1, UPT ;  /* 0x000000010b00788c */ /* 0x000fe2000bf25270 */
[----:B------:R-:W-:Y:S01]  /*3810*/  PLOP3.LUT P2, PT, PT, PT, PT, 0x80, 0x8 ;  /* 0x000000000008781c */ /* 0x000fe20003f4f070 */
[----:B------:R-:W-:Y:S02]  /*3820*/  UIADD3 UR13, UPT, UPT, UR17, 0x1, URZ ;  /* 0x00000001110d7890 */ /* 0x000fe4000fffe0ff */
[----:B------:R-:W-:Y:S02]  /*3830*/  ULEA UR28, UR17, UR15, 0x9 ;  /* 0x0000000f111c7291 */ /* 0x000fe4000f8e48ff */
[----:B------:R-:W-:Y:S01]  /*3840*/  UISETP.NE.AND UP2, UPT, UR13, 0xd, UPT ;  /* 0x0000000d0d00788c */ /* 0x000fe2000bf45270 */
[----:B------:R-:W-:Y:S01]  /*3850*/  PLOP3.LUT P0, PT, PT, PT, UP1, 0x80, 0x8 ;  /* 0x000000000008781c */ /* 0x000fe20003f0f018 */
[----:B------:R-:W-:Y:S02]  /*3860*/  UIADD3 UR40, UPT, UPT, UR28, 0x80, URZ ;  /* 0x000000801c287890 */ /* 0x000fe4000fffe0ff */
[----:B------:R-:W-:Y:S02]  /*3870*/  USEL UR27, URZ, 0x1, UP2 ;  /* 0x00000001ff1b7887 */ /* 0x000fe40009000000 */
[----:B------:R-:W-:Y:S02]  /*3880*/  USEL UR13, UR13, URZ, UP2 ;  /* 0x000000ff0d0d7287 */ /* 0x000fe40009000000 */
[----:B------:R-:W-:Y:S02]  /*3890*/  UIADD3 UR36, UPT, UPT, UR28, 0x100, URZ ;  /* 0x000001001c247890 */ /* 0x000fe4000fffe0ff */
[----:B------:R-:W-:Y:S01]  /*38a0*/  @UP1 ULEA UR26, UR13, UR5, 0x3 ;  /* 0x000000050d1a1291 */ /* 0x000fe2000f8e18ff */
[----:B------:R-:W-:Y:S01]  /*38b0*/  LOP3.LUT R8, R8, UR27, RZ, 0x3c, !PT ;  /* 0x0000001b08087c12 */ /* 0x000fe2000f8e3cff */
[----:B------:R-:W-:Y:S02]  /*38c0*/  UIADD3 UR32, UPT, UPT, UR28, 0x180, URZ ;  /* 0x000001801c207890 */ /* 0x000fe4000fffe0ff */
[----:B------:R-:W-:Y:S01]  /*38d0*/  UIADD3 UR6, UPT, UPT, UR6, 0x68, URZ ;  /* 0x0000006806067890 */ /* 0x000fe2000fffe0ff */
[----:B-1----:R-:W-:Y:S01]  /*38e0*/  @P0 SHF.L.U32 R0, R8, 0x1f, RZ ;  /* 0x0000001f08000819 */ /* 0x002fe200000006ff */
[----:B------:R-:W-:Y:S01]  /*38f0*/  UIADD3 UR11, UPT, UPT, UR11, -0x1, URZ ;  /* 0xffffffff0b0b7890 */ /* 0x000fe2000fffe0ff */
[----:B------:R-:W-:Y:S02]  /*3900*/  UMOV UR29, 0x40004040 ;  /* 0x40004040001d7882 */ /* 0x000fe40000000000 */
[----:B------:R2:W3:Y:S01]  /*3910*/  @P0 SYNCS.PHASECHK.TRANS64.TRYWAIT P2, [UR26], R0 ;  /* 0x00000000ff0005a7 */ /* 0x0004e2000804111a */
[----:B------:R-:W-:Y:S01]  /*3920*/  ULEA UR26, UR17, UR10, 0x9 ;  /* 0x0000000a111a7291 */ /* 0x000fe2000f8e48ff */
[----:B------:R-:W-:Y:S01]  /*3930*/  UMOV UR27, 0x40004040 ;  /* 0x40004040001b7882 */ /* 0x000fe20000000000 */
[----:B------:R-:W-:Y:S02]  /*3940*/  UMOV UR41, 0x40004040 ;  /* 0x4000404000297882 */ /* 0x000fe40000000000 */
[----:B------:R-:W-:Y:S02]  /*3950*/  UIADD3 UR38, UPT, UPT, UR26, 0x2, URZ ;  /* 0x000000021a267890 */ /* 0x000fe4000fffe0ff */
[----:B------:R-:W-:Y:S02]  /*3960*/  UIADD3 UR34, UPT, UPT, UR26, 0x4, URZ ;  /* 0x000000041a227890 */ /* 0x000fe4000fffe0ff */
[----:B------:R-:W-:Y:S01]  /*3970*/  UIADD3 UR30, UPT, UPT, UR26, 0x6, URZ ;  /* 0x000000061a1e7890 */ /* 0x000fe2000fffe0ff */
[----:B------:R2:W-:Y:S01]  /*3980*/  UTCHMMA gdesc[UR28], gdesc[UR26], tmem[UR8], tmem[UR24], idesc[UR25], UP4 ;  /* 0x00ff181a1c0075ea */ /* 0x0005e2000a000008 */
[----:B------:R-:W-:Y:S01]  /*3990*/  UPLOP3.LUT UP4, UPT, UPT, UPT, UPT, 0x80, 0x8 ;  /* 0x000000000008789c */ /* 0x000fe20003f8f070 */
[----:B------:R-:W-:Y:S01]  /*39a0*/  UMOV UR39, 0x40004040 ;  /* 0x4000404000277882 */ /* 0x000fe20000000000 */
[----:B------:R-:W-:Y:S01]  /*39b0*/  UMOV UR37, 0x40004040 ;  /* 0x4000404000257882 */ /* 0x000fe20000000000 */
[----:B------:R2:W-:Y:S01]  /*39c0*/  UTCHMMA gdesc[UR40], gdesc[UR38], tmem[UR8], tmem[UR22], idesc[UR23], UPT ;  /* 0x00ff1626280075ea */ /* 0x0005e2000b800008 */
[----:B------:R-:W-:Y:S01]  /*39d0*/  UMOV UR35, 0x40004040 ;  /* 0x4000404000237882 */ /* 0x000fe20000000000 */
[----:B------:R-:W-:Y:S01]  /*39e0*/  UMOV UR33, 0x40004040 ;  /* 0x4000404000217882 */ /* 0x000fe20000000000 */
[----:B------:R-:W-:Y:S01]  /*39f0*/  UMOV UR31, 0x40004040 ;  /* 0x40004040001f7882 */ /* 0x000fe20000000000 */
[----:B------:R2:W-:Y:S01]  /*3a00*/  UTCHMMA gdesc[UR36], gdesc[UR34], tmem[UR8], tmem[UR20], idesc[UR21], UPT ;  /* 0x00ff1422240075ea */ /* 0x0005e2000b800008 */
[----:B------:R2:W-:Y:S01]  /*3a10*/  UTCHMMA gdesc[UR32], gdesc[UR30], tmem[UR8], tmem[UR18], idesc[UR19], UPT ;  /* 0x00ff121e200075ea */ /* 0x0005e2000b800008 */
[----:B------:R2:W-:Y:S01]  /*3a20*/  UTCBAR [UR6], URZ ;  /* 0x000000ff060073e9 */ /* 0x0005e200080000ff */
[----:B------:R-:W-:Y:S01]  /*3a30*/  UMOV UR17, UR13 ;  /* 0x0000000d00117c82 */ /* 0x000fe20008000000 */
[----:B------:R-:W-:Y:S05]  /*3a40*/  BRA.U UP0, `(.L_x_68) ;  /* 0xfffffffd00507547 */ /* 0x000fea000b83ffff */
.L_x_65:
[----:B------:R-:W-:Y:S01]  /*3a50*/  UIADD3 UR14, UPT, UPT, UR14, 0x1, URZ ;  /* 0x000000010e0e7890 */ /* 0x000fe2000fffe0ff */
[C---:B------:R-:W-:Y:S01]  /*3a60*/  ISETP.NE.AND P0, PT, R10.reuse, 0x2, PT ;  /* 0x000000020a00780c */ /* 0x040fe20003f05270 */
[----:B------:R-:W-:Y:S02]  /*3a70*/  UIADD3 UR7, UPT, UPT, UR7, 0x130, URZ ;  /* 0x0000013007077890 */ /* 0x000fe4000fffe0ff */
[----:B------:R-:W-:Y:S01]  /*3a80*/  UISETP.NE.AND UP0, UPT, UR14, 0x4, UPT ;  /* 0x000000040e00788c */ /* 0x000fe2000bf05270 */
[----:B-12---:R-:W-:Y:S02]  /*3a90*/  SEL R0, RZ, 0x1, P0 ;  /* 0x00000001ff007807 */ /* 0x006fe40000000000 */
[----:B------:R-:W-:Y:S01]  /*3aa0*/  SEL R10, R10, RZ, P0 ;  /* 0x000000ff0a0a7207 */ /* 0x000fe20000000000 */
[----:B------:R-:W-:Y:S01]  /*3ab0*/  USEL UR6, URZ, 0x1, UP0 ;  /* 0x00000001ff067887 */ /* 0x000fe20008000000 */
[----:B------:R-:W-:Y:S01]  /*3ac0*/  LOP3.LUT R9, R9, R0, RZ, 0x3c, !PT ;  /* 0x0000000009097212 */ /* 0x000fe200078e3cff */
[----:B------:R-:W-:Y:S01]  /*3ad0*/  USEL UR14, UR14, URZ, UP0 ;  /* 0x000000ff0e0e7287 */ /* 0x000fe20008000000 */
[----:B------:R1:W-:Y:S03]  /*3ae0*/  UTCBAR [UR7], URZ ;  /* 0x000000ff070073e9 */ /* 0x0003e600080000ff */
[----:B------:R-:W-:Y:S01]  /*3af0*/  LOP3.LUT R11, R11, UR6, RZ, 0x3c, !PT ;  /* 0x000000060b0b7c12 */ /* 0x000fe2000f8e3cff */
[----:B------:R-:W-:Y:S07]  /*3b00*/  @P1 BRA `(.L_x_69) ;  /* 0xfffffff800881947 */ /* 0x000fee000383ffff */
[----:B------:R-:W2:Y:S01]  /*3b10*/  S2UR UR4, SR_CgaCtaId ;  /* 0x00000000000479c3 */ /* 0x000ea20000008800 */
[----:B------:R-:W-:Y:S01]  /*3b20*/  ELECT P0, URZ, PT ;  /* 0x0000000000ff782f */ /* 0x000fe20003800000 */
[----:B------:R-:W-:Y:S01]  /*3b30*/  IMAD.MOV.U32 R0, RZ, RZ, 0x1 ;  /* 0x00000001ff007424 */ /* 0x000fe200078e00ff */
[----:B------:R-:W-:Y:S01]  /*3b40*/  UIADD3 UR5, UPT, UPT, UR5, 0x150, URZ ;  /* 0x0000015005057890 */ /* 0x000fe2000fffe0ff */
[----:B------:R-:W-:Y:S01]  /*3b50*/  SHF.L.U32 R2, R11, 0x1f, RZ ;  /* 0x0000001f0b027819 */ /* 0x000fe200000006ff */
[----:B------:R-:W-:-:S03]  /*3b60*/  UMOV UR6, 0x40 ;  /* 0x0000004000067882 */ /* 0x000fc60000000000 */
[----:B------:R-:W-:Y:S01]  /*3b70*/  UVIRTCOUNT.DEALLOC.SMPOOL 0x80 ;  /* 0x000000800000784c */ /* 0x000fe20000000000 */
[----:B--2---:R-:W-:Y:S02]  /*3b80*/  ULEA UR4, UR4, UR6, 0x18 ;  /* 0x0000000604047291 */ /* 0x004fe4000f8ec0ff */
[----:B------:R-:W-:-:S07]  /*3b90*/  ULEA UR6, UR14, UR5, 0x3 ;  /* 0x000000050e067291 */ /* 0x000fce000f8e18ff */
[----:B------:R2:W-:Y:S02]  /*3ba0*/  @P0 STS.U8 [UR4+0x1c], R0 ;  /* 0x00001c00ff000988 */ /* 0x0005e40008000004 */
[----:B------:R-:W4:Y:S02]  /*3bb0*/  SYNCS.PHASECHK.TRANS64.TRYWAIT P0, [UR6], R2 ;  /* 0x00000002ff0075a7 */ /* 0x000f240008001106 */
[----:B--2-4-:R-:W-:Y:S05]  /*3bc0*/  @!P0 BRA `(.L_x_70) ;  /* 0x00000040000c8947 */ /* 0x014fea0003800000 */
.L_x_163:
[----:B-1----:R-:W-:-:S04]  /*3bd0*/  UIADD3 UR7, UPT, UPT, UR14, 0x1, URZ ;  /* 0x000000010e077890 */ /* 0x002fc8000fffe0ff */
[----:B------:R-:W-:-:S04]  /*3be0*/  UISETP.NE.AND UP0, UPT, UR7, 0x4, UPT ;  /* 0x000000040700788c */ /* 0x000fc8000bf05270 */
[----:B------:R-:W-:Y:S02]  /*3bf0*/  USEL UR8, URZ, 0x1, UP0 ;  /* 0x00000001ff087887 */ /* 0x000fe40008000000 */
[----:B------:R-:W-:-:S04]  /*3c00*/  USEL UR7, UR7, URZ, UP0 ;  /* 0x000000ff07077287 */ /* 0x000fc80008000000 */
[----:B------:R-:W-:Y:S01]  /*3c10*/  ULEA UR6, UR7, UR5, 0x3 ;  /* 0x0000000507067291 */ /* 0x000fe2000f8e18ff */
[----:B--2---:R-:W-:-:S04]  /*3c20*/  LOP3.LUT R2, R11, UR8, RZ, 0x3c, !PT ;  /* 0x000000080b027c12 */ /* 0x004fc8000f8e3cff */
[----:B------:R-:W-:-:S04]  /*3c30*/  SHF.L.U32 R3, R2, 0x1f, RZ ;  /* 0x0000001f02037819 */ /* 0x000fc800000006ff */
[----:B------:R-:W1:Y:S02]  /*3c40*/  SYNCS.PHASECHK.TRANS64.TRYWAIT P0, [UR6], R3 ;  /* 0x00000003ff0075a7 */ /* 0x000e640008001106 */
[----:B-1----:R-:W-:Y:S05]  /*3c50*/  @!P0 BRA `(.L_x_71) ;  /* 0x0000004000008947 */ /* 0x002fea0003800000 */
.L_x_165:
        /* <DEDUP_REMOVED lines=9> */
.L_x_167:
[----:B------:R-:W-:-:S04]  /*3cf0*/  UIADD3 UR7, UPT, UPT, UR7, 0x1, URZ ;  /* 0x0000000107077890 */ /* 0x000fc8000fffe0ff */
[----:B------:R-:W-:-:S04]  /*3d00*/  UISETP.NE.AND UP0, UPT, UR7, 0x4, UPT ;  /* 0x000000040700788c */ /* 0x000fc8000bf05270 */
[----:B------:R-:W-:Y:S02]  /*3d10*/  USEL UR6, URZ, 0x1, UP0 ;  /* 0x00000001ff067887 */ /* 0x000fe40008000000 */
[----:B------:R-:W-:-:S04]  /*3d20*/  USEL UR7, UR7, URZ, UP0 ;  /* 0x000000ff07077287 */ /* 0x000fc80008000000 */
[----:B------:R-:W-:Y:S01]  /*3d30*/  ULEA UR7, UR7, UR5, 0x3 ;  /* 0x0000000507077291 */ /* 0x000fe2000f8e18ff */
[----:B------:R-:W-:-:S04]  /*3d40*/  LOP3.LUT R2, R2, UR6, RZ, 0x3c, !PT ;  /* 0x0000000602027c12 */ /* 0x000fc8000f8e3cff */
[----:B------:R-:W-:-:S04]  /*3d50*/  SHF.L.U32 R2, R2, 0x1f, RZ ;  /* 0x0000001f02027819 */ /* 0x000fc800000006ff */
[----:B------:R-:W2:Y:S02]  /*3d60*/  SYNCS.PHASECHK.TRANS64.TRYWAIT P0, [UR7], R2 ;  /* 0x00000002ff0075a7 */ /* 0x000ea40008001107 */
[----:B--2---:R-:W-:Y:S05]  /*3d70*/  @!P0 BRA `(.L_x_73) ;  /* 0x0000003c00e88947 */ /* 0x004fea0003800000 */
.L_x_169:
[----:B------:R-:W-:Y:S01]  /*3d80*/  NOP ;  /* 0x0000000000007918 */ /* 0x000fe20000000000 */
[----:B-1----:R-:W1:Y:S01]  /*3d90*/  LDS R0, [UR4+0x14] ;  /* 0x00001404ff007984 */ /* 0x002e620008000800 */
[----:B------:R-:W-:Y:S01]  /*3da0*/  ULOP3.LUT UR6, UR16, 0xffff, URZ, 0xc0, !UPT ;  /* 0x0000ffff10067892 */ /* 0x000fe2000f8ec0ff */
[----:B------:R-:W-:Y:S01]  /*3db0*/  UMOV UR8, 0xffff ;  /* 0x0000ffff00087882 */ /* 0x000fe20000000000 */
[----:B------:R-:W-:Y:S02]  /*3dc0*/  UMOV UR5, 0x1 ;  /* 0x0000000100057882 */ /* 0x000fe40000000000 */
[----:B------:R-:W-:-:S04]  /*3dd0*/  USHF.R.U32.HI UR6, URZ, 0x5, UR6 ;  /* 0x00000005ff067899 */ /* 0x000fc80008011606 */
[----:B------:R-:W-:Y:S02]  /*3de0*/  USHF.L.U32 UR8, UR8, UR6, URZ ;  /* 0x0000000608087299 */ /* 0x000fe400080006ff */
[----:B------:R-:W-:-:S04]  /*3df0*/  USHF.L.U32 UR5, UR5, UR6, URZ ;  /* 0x0000000605057299 */ /* 0x000fc800080006ff */
[----:B-1----:R-:W-:-:S04]  /*3e00*/  LOP3.LUT R0, R0, UR8, RZ, 0xc0, !PT ;  /* 0x0000000800007c12 */ /* 0x002fc8000f8ec0ff */
[----:B------:R-:W-:-:S13]  /*3e10*/  ISETP.NE.AND P0, PT, R0, UR8, PT ;  /* 0x0000000800007c0c */ /* 0x000fda000bf05270 */
[----:B------:R-:W-:Y:S05]  /*3e20*/  @P0 BRA `(.L_x_74) ;  /* 0x0000000000580947 */ /* 0x000fea0003800000 */
[----:B------:R-:W1:Y:S02]  /*3e30*/  LDS R0, [UR4+0x18] ;  /* 0x00001804ff007984 */ /* 0x000e640008000800 */
[----:B-1----:R-:W-:-:S04]  /*3e40*/  LOP3.LUT R0, R0, UR5, RZ, 0xc0, !PT ;  /* 0x0000000500007c12 */ /* 0x002fc8000f8ec0ff */
[----:B------:R-:W-:-:S13]  /*3e50*/  ISETP.NE.AND P0, PT, R0, UR5, PT ;  /* 0x0000000500007c0c */ /* 0x000fda000bf05270 */
[----:B------:R-:W-:Y:S05]  /*3e60*/  @P0 BRA `(.L_x_75) ;  /* 0x00000000003c0947 */ /* 0x000fea0003800000 */
[----:B------:R-:W1:Y:S01]  /*3e70*/  S2R R2, SR_LANEID ;  /* 0x0000000000027919 */ /* 0x000e620000000000 */
[----:B------:R-:W-:Y:S01]  /*3e80*/  ULOP3.LUT UR8, URZ, UR8, URZ, 0x33, !UPT ;  /* 0x00000008ff087292 */ /* 0x000fe2000f8e33ff */
[----:B------:R-:W-:Y:S02]  /*3e90*/  VOTEU.ANY UR7, UPT, PT ;  /* 0x0000000000077886 */ /* 0x000fe400038e0100 */
[----:B------:R-:W-:-:S03]  /*3ea0*/  UFLO.U32 UR7, UR7 ;  /* 0x00000007000772bd */ /* 0x000fc600080e0000 */
[----:B------:R-:W-:-:S04]  /*3eb0*/  IMAD.U32 R0, RZ, RZ, UR8 ;  /* 0x00000008ff007e24 */ /* 0x000fc8000f8e00ff */
[----:B------:R2:W4:Y:S02]  /*3ec0*/  REDUX UR6, R0 ;  /* 0x00000000000673c4 */ /* 0x0005240000000000 */
[----:B------:R1:W-:Y:S02]  /*3ed0*/  UTCATOMSWS.AND URZ, UR8 ;  /* 0x0000000800ff79e3 */ /* 0x0003e40008000000 */
[----:B-1----:R-:W-:Y:S02]  /*3ee0*/  ISETP.EQ.U32.AND P0, PT, R2, UR7, PT ;  /* 0x0000000702007c0c */ /* 0x002fe4000bf02070 */
[----:B--2---:R-:W-:Y:S02]  /*3ef0*/  LOP3.LUT R0, RZ, UR5, RZ, 0x33, !PT ;  /* 0x00000005ff007c12 */ /* 0x004fe4000f8e33ff */
[----:B----4-:R-:W-:Y:S02]  /*3f00*/  MOV R2, UR6 ;  /* 0x0000000600027c02 */ /* 0x010fe40008000f00 */
[----:B------:R-:W1:Y:S07]  /*3f10*/  REDUX UR5, R0 ;  /* 0x00000000000573c4 */ /* 0x000e6e0000000000 */
[----:B------:R2:W-:Y:S01]  /*3f20*/  @P0 ATOMS.AND RZ, [UR4+0x14], R2 ;  /* 0x00001402ffff098c */ /* 0x0005e2000a800004 */
[----:B-1----:R-:W-:-:S05]  /*3f30*/  IMAD.U32 R0, RZ, RZ, UR5 ;  /* 0x00000005ff007e24 */ /* 0x002fca000f8e00ff */
[----:B------:R2:W-:Y:S01]  /*3f40*/  @P0 ATOMS.AND RZ, [UR4+0x18], R0 ;  /* 0x00001800ffff098c */ /* 0x0005e2000a800004 */
[----:B------:R-:W-:Y:S05]  /*3f50*/  BRA `(.L_x_76) ;  /* 0x0000000000147947 */ /* 0x000fea0003800000 */
.L_x_75:
[----:B------:R-:W-:Y:S02]  /*3f60*/  MOV R2, 0x3f80 ;  /* 0x00003f8000027802 */ /* 0x000fe40000000f00 */
[----:B---3-5:R-:W-:Y:S05]  /*3f70*/  CALL.REL.NOINC `($__internal_0_$__cuda_sm10x_tcgen05_guardrail_trap_col_being_dealloced_not_returned_by_alloc) ;  /* 0x00000040005c7944 */ /* 0x028fea0003c00000 */
[----:B------:R-:W-:Y:S05]  /*3f80*/  BRA `(.L_x_76) ;  /* 0x0000000000087947 */ /* 0x000fea0003800000 */
.L_x_74:
[----:B------:R-:W-:Y:S02]  /*3f90*/  MOV R2, 0x3fb0 ;  /* 0x00003fb000027802 */ /* 0x000fe40000000f00 */
[----:B---3-5:R-:W-:Y:S05]  /*3fa0*/  CALL.REL.NOINC `($__internal_2_$__cuda_sm10x_tcgen05_guardrail_trap_unallocated_columns_being_dealloced) ;  /* 0x0000004000687944 */ /* 0x028fea0003c00000 */
.L_x_76:
[----:B------:R-:W-:Y:S01]  /*3fb0*/  NOP ;  /* 0x0000000000007918 */ /* 0x000fe20000000000 */
[----:B------:R-:W-:Y:S05]  /*3fc0*/  EXIT ;  /* 0x000000000000794d */ /* 0x000fea0003800000 */
.L_x_58:
[----:B------:R-:W-:-:S09]  /*3fd0*/  UISETP.NE.OR UP2, UPT, UR8, 0x3, !UP2 ;  /* 0x000000030800788c */ /* 0x000fd2000d745670 */
[----:B------:R-:W-:Y:S05]  /*3fe0*/  BRA.U UP2, `(.L_x_77) ;  /* 0x0000000d02ac7547 */ /* 0x000fea000b800000 */
[----:B------:R-:W1:Y:S01]  /*3ff0*/  LDC R0, c[0x0][0xb30] ;  /* 0x0002cc00ff007b82 */ /* 0x000e620000000800 */
[----:B------:R-:W2:Y:S01]  /*4000*/  LDCU.64 UR8, c[0x0][0x888] ;  /* 0x00011100ff0877ac */ /* 0x000ea20008000a00 */
[----:B------:R-:W-:Y:S01]  /*4010*/  IMAD.MOV.U32 R32, RZ, RZ, 0x1 ;  /* 0x00000001ff207424 */ /* 0x000fe200078e00ff */
[----:B------:R-:W-:Y:S01]  /*4020*/  CS2R R28, SRZ ;  /* 0x00000000001c7805 */ /* 0x000fe2000001ff00 */
[----:B------:R-:W-:Y:S01]  /*4030*/  IMAD.MOV.U32 R25, RZ, RZ, 0x1000 ;  /* 0x00001000ff197424 */ /* 0x000fe200078e00ff */
[----:B------:R-:W4:Y:S03]  /*4040*/  LDCU.64 UR4, c[0x0][0x890] ;  /* 0x00011200ff0477ac */ /* 0x000f260008000a00 */
[----:B------:R-:W3:Y:S01]  /*4050*/  LDC R24, c[0x0][0x370] ;  /* 0x0000dc00ff187b82 */ /* 0x000ee20000000800 */
[----:B------:R-:W-:Y:S01]  /*4060*/  UMOV UR7, 0x400 ;  /* 0x0000040000077882 */ /* 0x000fe20000000000 */
[----:B------:R-:W-:-:S02]  /*4070*/  UPLOP3.LUT UP1, UPT, UPT, UPT, UPT, 0x40, 0x4 ;  /* 0x000000000004789c */ /* 0x000fc40003f2e870 */
[----:B------:R-:W-:Y:S01]  /*4080*/  ULEA UR7, UR37, UR7, 0x18 ;  /* 0x0000000725077291 */ /* 0x000fe2000f8ec0ff */
[----:B------:R-:W-:-:S03]  /*4090*/  UMOV UR13, URZ ;  /* 0x000000ff000d7c82 */ /* 0x000fc60008000000 */
[----:B------:R-:W3:Y:S01]  /*40a0*/  LDC R3, c[0x0][0xb0c] ;  /* 0x0002c300ff037b82 */ /* 0x000ee20000000800 */
[----:B--2---:R-:W-:Y:S02]  /*40b0*/  UISETP.NE.U32.AND UP3, UPT, UR8, URZ, UPT ;  /* 0x000000ff0800728c */ /* 0x004fe4000bf65070 */
[----:B----4-:R-:W-:-:S05]  /*40c0*/  UISETP.NE.U32.AND UP4, UPT, UR4, URZ, UPT ;  /* 0x000000ff0400728c */ /* 0x010fca000bf85070 */
[----:B------:R-:W2:Y:S01]  /*40d0*/  LDC R22, c[0x0][0xb20] ;  /* 0x0002c800ff167b82 */ /* 0x000ea20000000800 */
[----:B-1----:R-:W-:Y:S01]  /*40e0*/  ISETP.NE.AND P1, PT, R0, 0x1, PT ;  /* 0x000000010000780c */ /* 0x002fe20003f25270 */
[----:B------:R-:W-:Y:S02]  /*40f0*/  UISETP.NE.AND.EX UP3, UPT, UR9, URZ, UPT, UP3 ;  /* 0x000000ff0900728c */ /* 0x000fe4000bf65330 */
[----:B------:R-:W-:-:S04]  /*4100*/  UISETP.NE.AND.EX UP4, UPT, UR5, URZ, UPT, UP4 ;  /* 0x000000ff0500728c */ /* 0x000fc8000bf85340 */
[----:B------:R-:W1:Y:S08]  /*4110*/  LDC.64 R30, c[0x0][0x348] ;  /* 0x0000d200ff1e7b82 */ /* 0x000e700000000a00 */
[----:B------:R-:W4:Y:S08]  /*4120*/  LDC.64 R14, c[0x0][0xb10] ;  /* 0x0002c400ff0e7b82 */ /* 0x000f300000000a00 */
[----:B------:R-:W1:Y:S08]  /*4130*/  LDC.64 R6, c[0x0][0xb18] ;  /* 0x0002c600ff067b82 */ /* 0x000e700000000a00 */
[----:B------:R-:W1:Y:S08]  /*4140*/  LDC.64 R4, c[0x0][0xb28] ;  /* 0x0002ca00ff047b82 */ /* 0x000e700000000a00 */
[----:B--23--:R-:W1:Y:S02]  /*4150*/  LDC R23, c[0x0][0x374] ;  /* 0x0000dd00ff177b82 */ /* 0x00ce640000000800 */
.L_x_86:
[C---:B------:R-:W-:Y:S02]  /*4160*/  LEA R0, R29.reuse, UR7, 0x3 ;  /* 0x000000071d007c11 */ /* 0x040fe4000f8e18ff */
[----:B------:R-:W-:Y:S02]  /*4170*/  SHF.L.U32 R2, R28, 0x1f, RZ ;  /* 0x0000001f1c027819 */ /* 0x000fe400000006ff */
[----:B------:R-:W-:Y:S02]  /*4180*/  LEA R16, R29, UR7, 0x4 ;  /* 0x000000071d107c11 */ /* 0x000fe4000f8e20ff */
[----:B--2---:R-:W2:Y:S02]  /*4190*/  SYNCS.PHASECHK.TRANS64.TRYWAIT P0, [R0+URZ+0x110], R2 ;  /* 0x00011002000075a7 */ /* 0x004ea400080011ff */
[----:B--2---:R-:W-:Y:S05]  /*41a0*/  @!P0 BRA `(.L_x_78) ;  /* 0x0000003800f48947 */ /* 0x004fea0003800000 */
.L_x_170:
[----:B------:R-:W-:Y:S01]  /*41b0*/  ISETP.GE.AND P0, PT, R26, 0x1, PT ;  /* 0x000000011a00780c */ /* 0x000fe20003f06270 */
[----:B------:R-:W3:Y:S01]  /*41c0*/  LDS.128 R16, [R16+0x1a0] ;  /* 0x0001a00010107984 */ /* 0x000ee20000000c00 */
[----:B--2---:R-:W-:Y:S01]  /*41d0*/  VIADD R0, R0, 0x120 ;  /* 0x0000012000007836 */ /* 0x004fe20000000000 */
[----:B------:R-:W-:Y:S01]  /*41e0*/  @!PT LDS RZ, [RZ] ;  /* 0x00000000fffff984 */ /* 0x000fe20000000800 */
[----:B------:R-:W-:Y:S01]  /*41f0*/  @!PT LDS RZ, [RZ] ;  /* 0x00000000fffff984 */ /* 0x000fe20000000800 */
[----:B------:R-:W-:Y:S01]  /*4200*/  @!PT LDS RZ, [RZ] ;  /* 0x00000000fffff984 */ /* 0x000fe20000000800 */
[----:B------:R-:W-:Y:S01]  /*4210*/  @!PT LDS RZ, [RZ] ;  /* 0x00000000fffff984 */ /* 0x000fe20000000800 */
[----:B------:R2:W-:Y:S06]  /*4220*/  MEMBAR.ALL.CTA ;  /* 0x0000000000007992 */ /* 0x0005ec0000008000 */
[----:B--2---:R-:W2:Y:S01]  /*4230*/  FENCE.VIEW.ASYNC.S ;  /* 0x00000000000073c6 */ /* 0x004ea20000000000 */
[----:B------:R-:W-:Y:S04]  /*4240*/  PRMT R0, RZ, 0x654, R0 ;  /* 0x00000654ff007816 */ /* 0x000fe80000000000 */
[----:B--2---:R2:W-:Y:S01]  /*4250*/  SYNCS.ARRIVE.TRANS64.RED.A1T0 RZ, [R0+URZ], RZ ;  /* 0x000000ff00ff79a7 */ /* 0x0045e200081004ff */
[----:B---3--:R-:W-:Y:S11]  /*4260*/  LOP3.LUT P3, RZ, R18, 0x1, RZ, 0xc0, !PT ;  /* 0x0000000112ff7812 */ /* 0x008ff6000786c0ff */
[----:B------:R-:W-:Y:S02]  /*4270*/  @!UPT UIADD3 URZ, UPT, UPT, URZ, URZ, URZ ;  /* 0x000000fffffff290 */ /* 0x000fe4000fffe0ff */
[----:B------:R-:W-:Y:S02]  /*4280*/  @P3 MOV R11, R16 ;  /* 0x00000010000b3202 */ /* 0x000fe40000000f00 */
[----:B------:R-:W-:Y:S01]  /*4290*/  @P3 LOP3.LUT R10, R17, 0xffff, RZ, 0xc0, !PT ;  /* 0x0000ffff110a3812 */ /* 0x000fe200078ec0ff */
[----:B--2---:R-:W-:Y:S06]  /*42a0*/  @!P0 BRA `(.L_x_79) ;  /* 0x0000000000a48947 */ /* 0x004fec0003800000 */
[-C--:B-1----:R-:W-:Y:S01]  /*42b0*/  IMAD.HI.U32 R0, R23, R7.reuse, RZ ;  /* 0x0000000717007227 */ /* 0x082fe200078e00ff */
[----:B------:R-:W-:Y:S02]  /*42c0*/  ISETP.NE.AND P0, PT, R6, 0x1, PT ;  /* 0x000000010600780c */ /* 0x000fe40003f05270 */
[----:B------:R-:W-:Y:S01]  /*42d0*/  ISETP.NE.AND P2, PT, R26, 0x1, PT ;  /* 0x000000011a00780c */ /* 0x000fe20003f45270 */
[----:B----4-:R-:W-:Y:S01]  /*42e0*/  IMAD.HI.U32 R9, R24, R14, RZ ;  /* 0x0000000e18097227 */ /* 0x010fe200078e00ff */
[----:B------:R-:W-:Y:S02]  /*42f0*/  SHF.R.U32.HI R0, RZ, R22, R0 ;  /* 0x00000016ff007219 */ /* 0x000fe40000011600 */
[----:B------:R-:W-:Y:S01]  /*4300*/  ISETP.NE.AND P4, PT, R3, 0x1, PT ;  /* 0x000000010300780c */ /* 0x000fe20003f85270 */
[----:B------:R-:W-:Y:S01]  /*4310*/  IMAD.HI.U32 R13, R10, R7, RZ ;  /* 0x000000070a0d7227 */ /* 0x000fe200078e00ff */
[----:B------:R-:W-:Y:S02]  /*4320*/  SHF.R.U32.HI R9, RZ, R15, R9 ;  /* 0x0000000fff097219 */ /* 0x000fe40000011609 */
[----:B------:R-:W-:Y:S01]  /*4330*/  SEL R0, R23, R0, !P0 ;  /* 0x0000000017007207 */ /* 0x000fe20004000000 */
[----:B------:R-:W-:Y:S01]  /*4340*/  IMAD.HI.U32 R12, R11, R14, RZ ;  /* 0x0000000e0b0c7227 */ /* 0x000fe200078e00ff */
[----:B------:R-:W-:Y:S03]  /*4350*/  SEL R9, R24, R9, !P4 ;  /* 0x0000000918097207 */ /* 0x000fe60006000000 */
[-C--:B------:R-:W-:Y:S01]  /*4360*/  IMAD.HI.U32 R8, R0, R4.reuse, RZ ;  /* 0x0000000400087227 */ /* 0x080fe200078e00ff */
[----:B------:R-:W-:Y:S03]  /*4370*/  SHF.R.U32.HI R12, RZ, R15, R12 ;  /* 0x0000000fff0c7219 */ /* 0x000fe6000001160c */
[----:B------:R-:W-:Y:S01]  /*4380*/  IMAD.HI.U32 R2, R9, R4, RZ ;  /* 0x0000000409027227 */ /* 0x000fe200078e00ff */
[-C--:B------:R-:W-:Y:S02]  /*4390*/  @P2 SHF.R.U32.HI R0, RZ, R5.reuse, R8 ;  /* 0x00000005ff002219 */ /* 0x080fe40000011608 */
[----:B------:R-:W-:Y:S02]  /*43a0*/  SHF.R.U32.HI R8, RZ, R22, R13 ;  /* 0x00000016ff087219 */ /* 0x000fe4000001160d */
[----:B------:R-:W-:Y:S01]  /*43b0*/  @P2 SHF.R.U32.HI R9, RZ, R5, R2 ;  /* 0x00000005ff092219 */ /* 0x000fe20000011602 */
[----:B------:R-:W-:Y:S01]  /*43c0*/  IMAD R0, R26, R0, RZ ;  /* 0x000000001a007224 */ /* 0x000fe200078e02ff */
[----:B------:R-:W-:Y:S02]  /*43d0*/  SEL R8, R10, R8, !P0 ;  /* 0x000000080a087207 */ /* 0x000fe40004000000 */
[----:B------:R-:W-:Y:S01]  /*43e0*/  SEL R2, R11, R12, !P4 ;  /* 0x0000000c0b027207 */ /* 0x000fe20006000000 */
[----:B------:R-:W-:Y:S01]  /*43f0*/  IMAD R12, R26, R9, RZ ;  /* 0x000000091a0c7224 */ /* 0x000fe200078e02ff */
[C---:B------:R-:W-:Y:S01]  /*4400*/  ISETP.GE.AND P0, PT, R8.reuse, R0, PT ;  /* 0x000000000800720c */ /* 0x040fe20003f06270 */
[----:B------:R-:W-:Y:S03]  /*4410*/  IMAD.HI.U32 R0, R8, R4, RZ ;  /* 0x0000000408007227 */ /* 0x000fe600078e00ff */
[----:B------:R-:W-:Y:S02]  /*4420*/  ISETP.GE.OR P0, PT, R2, R12, P0 ;  /* 0x0000000c0200720c */ /* 0x000fe40000706670 */
[-C--:B------:R-:W-:Y:S04]  /*4430*/  SHF.R.U32.HI R0, RZ, R5.reuse, R0 ;  /* 0x00000005ff007219 */ /* 0x080fe80000011600 */
[----:B------:R-:W-:Y:S05]  /*4440*/  SEL R13, R8, R0, !P2 ;  /* 0x00000000080d7207 */ /* 0x000fea0005000000 */
[----:B------:R-:W-:Y:S02]  /*4450*/  IMAD.MOV R12, RZ, RZ, -R13 ;  /* 0x000000ffff0c7224 */ /* 0x000fe400078e0a0d */
[----:B------:R-:W-:Y:S04]  /*4460*/  @!P0 IMAD.HI.U32 R0, R2, R4, RZ ;  /* 0x0000000402008227 */ /* 0x000fe800078e00ff */
[----:B------:R-:W-:Y:S01]  /*4470*/  IMAD R12, R26, R12, R8 ;  /* 0x0000000c1a0c7224 */ /* 0x000fe200078e0208 */
[----:B------:R-:W-:Y:S04]  /*4480*/  @!P0 SHF.R.U32.HI R0, RZ, R5, R0 ;  /* 0x00000005ff008219 */ /* 0x000fe80000011600 */
[----:B------:R-:W-:Y:S04]  /*4490*/  @!P0 SEL R0, R2, R0, !P2 ;  /* 0x0000000002008207 */ /* 0x000fe80005000000 */
[----:B------:R-:W-:Y:S01]  /*44a0*/  @!P0 IADD3 R13, PT, PT, R13, -R0, RZ ;  /* 0x800000000d0d8210 */ /* 0x000fe20007ffe0ff */
[----:B------:R-:W-:Y:S01]  /*44b0*/  @!P0 IMAD R0, R9, R12, R0 ;  /* 0x0000000c09008224 */ /* 0x000fe200078e0200 */
[----:B------:R-:W-:Y:S01]  /*44c0*/  IADD3 R9, PT, PT, -R8, RZ, RZ ;  /* 0x000000ff08097210 */ /* 0x000fe20007ffe1ff */
[--C-:B------:R-:W-:Y:S02]  /*44d0*/  IMAD.MOV R12, RZ, RZ, -R2.reuse ;  /* 0x000000ffff0c7224 */ /* 0x100fe400078e0a02 */
[----:B------:R-:W-:Y:S02]  /*44e0*/  @!P0 IMAD R8, R13, R26, R2 ;  /* 0x0000001a0d088224 */ /* 0x000fe400078e0202 */
[----:B------:R-:W-:Y:S02]  /*44f0*/  @!P0 IMAD.MOV.U32 R2, RZ, RZ, R0 ;  /* 0x000000ffff028224 */ /* 0x000fe400078e0000 */
[----:B------:R-:W-:Y:S02]  /*4500*/  IMAD R11, R3, R12, R11 ;  /* 0x0000000c030b7224 */ /* 0x000fe400078e020b */
[----:B------:R-:W-:Y:S02]  /*4510*/  IMAD R10, R6, R9, R10 ;  /* 0x00000009060a7224 */ /* 0x000fe400078e020a */
[----:B------:R-:W-:Y:S02]  /*4520*/  IMAD R11, R2, R3, R11 ;  /* 0x00000003020b7224 */ /* 0x000fe400078e020b */
[----:B------:R-:W-:Y:S02]  /*4530*/  IMAD R10, R8, R6, R10 ;  /* 0x00000006080a7224 */ /* 0x000fe400078e020a */
.L_x_79:
[----:B------:R-:W-:Y:S05]  /*4540*/  BRA.U UP1, `(.L_x_80) ;  /* 0x0000000101107547 */ /* 0x000fea000b800000 */
[----:B------:R-:W-:Y:S04]  /*4550*/  MOV R2, UR6 ;  /* 0x0000000600027c02 */ /* 0x000fe80008000f00 */
[----:B------:R-:W-:Y:S04]  /*4560*/  SHF.L.U32 R2, R2, 0x1f, RZ ;  /* 0x0000001f02027819 */ /* 0x000fe800000006ff */
[----:B------:R-:W2:Y:S02]  /*4570*/  SYNCS.PHASECHK.TRANS64.TRYWAIT P0, [UR7+0x108], R2 ;  /* 0x00010802ff0075a7 */ /* 0x000ea40008001107 */
[----:B--2---:R-:W-:Y:S05]  /*4580*/  @!P0 BRA `(.L_x_81) ;  /* 0x0000003800108947 */ /* 0x004fea0003800000 */
.L_x_80:
[----:B------:R-:W-:Y:S02]  /*4590*/  R2UR UR11, R21 ;  /* 0x00000000150b72ca */ /* 0x000fe400000e0000 */
[----:B------:R-:W-:Y:S02]  /*45a0*/  R2UR UR10, R20 ;  /* 0x00000000140a72ca */ /* 0x000fe400000e0000 */
[----:B------:R-:W-:Y:S04]  /*45b0*/  ISETP.NE.U32.AND P2, PT, RZ, UR4, PT ;  /* 0x00000004ff007c0c */ /* 0x000fe8000bf45070 */
[----:B------:R-:W-:Y:S05]  /*45c0*/  ISETP.NE.AND.EX P2, PT, RZ, UR5, PT, P2 ;  /* 0x00000005ff007c0c */ /* 0x000fea000bf45320 */
[----:B------:R-:W-:Y:S02]  /*45d0*/  USHF.L.U32 UR11, UR11, 0x6, URZ ;  /* 0x000000060b0b7899 */ /* 0x000fe400080006ff */
[----:B------:R-:W-:Y:S01]  /*45e0*/  USHF.L.U32 UR10, UR10, 0x6, URZ ;  /* 0x000000060a0a7899 */ /* 0x000fe200080006ff */
[----:B------:R-:W-:Y:S11]  /*45f0*/  BRA.U !UP4, `(.L_x_82) ;  /* 0x000000010c347547 */ /* 0x000ff6000b800000 */
[----:B------:R-:W-:Y:S01]  /*4600*/  UPLOP3.LUT UP0, UPT, UPT, UPT, UP3, 0x80, 0x8 ;  /* 0x000000000008789c */ /* 0x000fe20003f0f030 */
[----:B--2---:R-:W-:Y:S02]  /*4610*/  HFMA2 R0, -RZ, RZ, 0, 5.9604644775390625e-08 ;  /* 0x00000001ff007431 */ /* 0x004fe400000001ff */
[----:B------:R-:W-:Y:S03]  /*4620*/  IMAD.MOV.U32 R60, RZ, RZ, 0x1 ;  /* 0x00000001ff3c7424 */ /* 0x000fe600078e00ff */
[----:B------:R-:W-:Y:S05]  /*4630*/  PLOP3.LUT P0, PT, PT, PT, UP0, 0x80, 0x8 ;  /* 0x000000000008781c */ /* 0x000fea0003f0f008 */
[----:B------:R-:W2:Y:S01]  /*4640*/  @UP0 LDCU.64 UR14, c[0x0][0x888] ;  /* 0x00011100ff0e07ac */ /* 0x000ea20008000a00 */
[----:B------:R-:W-:Y:S07]  /*4650*/  @UP0 UIMAD UR8, UR36, UR4, URZ ;  /* 0x00000004240802a4 */ /* 0x000fee000f8e02ff */
[----:B------:R-:W-:Y:S01]  /*4660*/  @!P0 PRMT R60, R0, 0x7610, R60 ;  /* 0x00007610003c8816 */ /* 0x000fe2000000003c */
[----:B--2---:R-:W-:Y:S03]  /*4670*/  @UP0 UIMAD.WIDE UR14, UR8, 0x4, UR14 ;  /* 0x00000004080e08a5 */ /* 0x004fe6000f8e020e */
[----:B------:R-:W2:Y:S03]  /*4680*/  @!UP0 LDCU UR8, c[0x0][0x880] ;  /* 0x00011000ff0887ac */ /* 0x000ea60008000800 */
[----:B------:R-:W-:Y:S01]  /*4690*/  IMAD.U32 R8, RZ, RZ, UR14 ;  /* 0x0000000eff087e24 */ /* 0x000fe2000f8e00ff */
[----:B------:R-:W-:Y:S05]  /*46a0*/  MOV R9, UR15 ;  /* 0x0000000f00097c02 */ /* 0x000fea0008000f00 */
[----:B-----5:R3:W5:Y:S02]  /*46b0*/  @P0 LDG.E R35, desc[UR46][R8.64] ;  /* 0x0000002e08230981 */ /* 0x020764000c1e1900 */
[----:B--23--:R-:W-:Y:S07]  /*46c0*/  @!P0 IMAD.U32 R35, RZ, RZ, UR8 ;  /* 0x00000008ff238e24 */ /* 0x00cfee000f8e00ff */
.L_x_82:
[----:B-----5:R-:W-:Y:S01]  /*46d0*/  @!P2 FSETP.EQ.AND P0, PT, R35, RZ, PT ;  /* 0x000000ff2300a20b */ /* 0x020fe20003f02000 */
[----:B------:R-:W-:Y:S01]  /*46e0*/  @!UPT UIADD3 URZ, UPT, UPT, URZ, URZ, URZ ;  /* 0x000000fffffff290 */ /* 0x000fe2000fffe0ff */
[----:B------:R-:W-:Y:S11]  /*46f0*/  @!P2 BRA `(.L_x_83) ;  /* 0x000000000014a947 */ /* 0x000ff60003800000 */
[----:B------:R-:W-:Y:S02]  /*4700*/  LOP3.LUT P2, RZ, R60, 0xff, RZ, 0xc0, !PT ;  /* 0x000000ff3cff7812 */ /* 0x000fe4000784c0ff */
[----:B------:R-:W-:Y:S04]  /*4710*/  PLOP3.LUT P0, PT, PT, PT, UP0, 0x80, 0x8 ;  /* 0x000000000008781c */ /* 0x000fe80003f0f008 */
[----:B------:R-:W-:Y:S07]  /*4720*/  PLOP3.LUT P0, PT, P0, PT, PT, 0x8, 0x80 ;  /* 0x000000000080781c */ /* 0x000fee000070e170 */
[----:B------:R-:W-:Y:S11]  /*4730*/  @P2 FSETP.EQ.AND P0, PT, R35, RZ, PT ;  /* 0x000000ff2300220b */ /* 0x000ff60003f02000 */
[----:B------:R-:W-:Y:S02]  /*4740*/  @!UPT UIADD3 URZ, UPT, UPT, URZ, URZ, URZ ;  /* 0x000000fffffff290 */ /* 0x000fe4000fffe0ff */
.L_x_83:
[----:B------:R-:W-:Y:S01]  /*4750*/  ULEA UR15, UR13, UR7, 0x3 ;  /* 0x000000070d0f7291 */ /* 0x000fe2000f8e18ff */
[----:B------:R-:W-:Y:S02]  /*4760*/  SHF.L.U32 R9, R32, 0x1f, RZ ;  /* 0x0000001f20097819 */ /* 0x000fe400000006ff */
[----:B------:R-:W-:Y:S04]  /*4770*/  ELECT P4, URZ, PT ;  /* 0x0000000000ff782f */ /* 0x000fe80003880000 */
[----:B------:R-:W-:Y:S02]  /*4780*/  PLOP3.LUT P4, PT, P0, P4, PT, 0xf2, 0x2f ;  /* 0x00000000002f781c */ /* 0x000fe40000789e72 */
[----:B------:R-:W3:Y:S11]  /*4790*/  SYNCS.PHASECHK.TRANS64.TRYWAIT P2, [UR15+0xe8], R9 ;  /* 0x0000e809ff0075a7 */ /* 0x000ef6000804110f */
[----:B-1----:R-:W-:Y:S05]  /*47a0*/  @!P4 IADD3 R8, P0, PT, R30, 0x580, RZ ;  /* 0x000005801e08c810 */ /* 0x002fea0007f1e0ff */
[----:B--2---:R-:W-:Y:S01]  /*47b0*/  @!P4 IMAD.X R2, RZ, RZ, R31, P0 ;  /* 0x000000ffff02c224 */ /* 0x004fe200000e061f */
[----:B---3--:R-:W-:Y:S07]  /*47c0*/  @!P2 BRA `(.L_x_84) ;  /* 0x000000340098a947 */ /* 0x008fee0003800000 */
.L_x_173:
[----:B------:R-:W2:Y:S01]  /*47d0*/  LDC.64 R12, c[0x0][0xb18] ;  /* 0x0002c600ff0c7b82 */ /* 0x000ea20000000a00 */
[----:B------:R-:W-:Y:S01]  /*47e0*/  @!P4 R2UR UR8, R2 ;  /* 0x000000000208c2ca */ /* 0x000fe200000e0000 */
[----:B------:R-:W-:Y:S01]  /*47f0*/  VOTEU.ALL UP2, P4 ;  /* 0x0000000000ff7886 */ /* 0x000fe20002040000 */
[----:B------:R-:W-:Y:S01]  /*4800*/  @!P4 R2UR UR9, R8 ;  /* 0x000000000809c2ca */ /* 0x000fe200000e0000 */
[----:B------:R-:W-:Y:S01]  /*4810*/  VOTEU.ALL UP1, P4 ;  /* 0x0000000000ff7886 */ /* 0x000fe20002020000 */
[----:B-1----:R-:W-:Y:S03]  /*4820*/  @!P4 IMAD.MOV.U32 R0, RZ, RZ, 0x1000 ;  /* 0x00001000ff00c424 */ /* 0x002fe600078e00ff */
[----:B------:R-:W1:Y:S01]  /*4830*/  @!P1 LDC R2, c[0x0][0xb0c] ;  /* 0x0002c300ff029b82 */ /* 0x000e620000000800 */
[----:B------:R-:W-:Y:S01]  /*4840*/  UMOV UR20, 0x0 ;  /* 0x0000000000147882 */ /* 0x000fe20000000000 */
[----:B------:R-:W-:Y:S01]  /*4850*/  UMOV UR21, 0x10000000 ;  /* 0x1000000000157882 */ /* 0x000fe20000000000 */
[----:B------:R-:W-:Y:S01]  /*4860*/  UMOV UR12, UR36 ;  /* 0x00000024000c7c82 */ /* 0x000fe20008000000 */
[----:B------:R-:W-:Y:S01]  /*4870*/  UIADD3 UR14, UPT, UPT, UR13, 0x1, URZ ;  /* 0x000000010d0e7890 */ /* 0x000fe2000fffe0ff */
[----:B------:R-:W-:Y:S01]  /*4880*/  @P3 SHF.R.U32.HI R27, RZ, 0x10, R17 ;  /* 0x00000010ff1b3819 */ /* 0x000fe20000011611 */
[----:B------:R-:W-:Y:S02]  /*4890*/  VIADD R29, R29, 0x1 ;  /* 0x000000011d1d7836 */ /* 0x000fe40000000000 */
[----:B------:R-:W-:Y:S01]  /*48a0*/  IMAD.U32 R9, RZ, RZ, UR8 ;  /* 0x00000008ff097e24 */ /* 0x000fe2000f8e00ff */
[----:B------:R-:W-:Y:S01]  /*48b0*/  @!UP2 ULEA UR8, UR13, UR7, 0xc ;  /* 0x000000070d08a291 */ /* 0x000fe2000f8e60ff */
[----:B------:R-:W-:Y:S01]  /*48c0*/  IMAD.U32 R8, RZ, RZ, UR9 ;  /* 0x00000009ff087e24 */ /* 0x000fe2000f8e00ff */
[----:B------:R-:W-:Y:S02]  /*48d0*/  UIADD3 UR9, UPT, UPT, UR15, 0xd0, URZ ;  /* 0x000000d00f097890 */ /* 0x000fe4000fffe0ff */
[----:B------:R-:W-:Y:S01]  /*48e0*/  @!P4 R2UR UR19, R9 ;  /* 0x000000000913c2ca */ /* 0x000fe200000e0000 */
[----:B------:R-:W-:Y:S01]  /*48f0*/  @!UP2 UIADD3 UR8, UPT, UPT, UR8, 0x200, URZ ;  /* 0x000002000808a890 */ /* 0x000fe2000fffe0ff */
[----:B------:R-:W-:Y:S01]  /*4900*/  @!P4 R2UR UR18, R8 ;  /* 0x000000000812c2ca */ /* 0x000fe200000e0000 */
[----:B------:R-:W-:Y:S01]  /*4910*/  UISETP.NE.AND UP5, UPT, UR14, 0x3, UPT ;  /* 0x000000030e00788c */ /* 0x000fe2000bfa5270 */
[----:B------:R-:W3:Y:S01]  /*4920*/  LDC.64 R8, c[0x0][0xb10] ;  /* 0x0002c400ff087b82 */ /* 0x000ee20000000a00 */
[----:B------:R-:W-:Y:S02]  /*4930*/  UPRMT UR16, UR37, 0x654, UR9 ;  /* 0x0000065425107896 */ /* 0x000fe40008000009 */
[----:B------:R-:W-:Y:S02]  /*4940*/  USEL UR17, URZ, 0x1, UP5 ;  /* 0x00000001ff117887 */ /* 0x000fe4000a800000 */
[----:B------:R-:W-:Y:S04]  /*4950*/  USEL UR14, UR14, URZ, UP5 ;  /* 0x000000ff0e0e7287 */ /* 0x000fe8000a800000 */
[----:B------:R-:W-:Y:S01]  /*4960*/  ULEA UR13, UR14, UR7, 0x3 ;  /* 0x000000070e0d7291 */ /* 0x000fe2000f8e18ff */
[----:B------:R-:W-:Y:S01]  /*4970*/  LOP3.LUT R32, R32, UR17, RZ, 0x3c, !PT ;  /* 0x0000001120207c12 */ /* 0x000fe2000f8e3cff */
[----:B------:R1:W-:Y:S01]  /*4980*/  @!UP1 UTMALDG.3D [UR8], [UR18], desc[UR20] ;  /* 0x00001408120095b4 */ /* 0x0003e20008011000 */
[----:B------:R5:W-:Y:S02]  /*4990*/  @!P4 SYNCS.ARRIVE.TRANS64.RED.A0TR RZ, [UR15+0xd0], R0 ;  /* 0x0000d000ffffc9a7 */ /* 0x000be4000830040f */
[----:B------:R-:W-:Y:S01]  /*49a0*/  SHF.L.U32 R20, R32, 0x1f, RZ ;  /* 0x0000001f20147819 */ /* 0x000fe200000006ff */
[C---:B---3--:R-:W-:Y:S01]  /*49b0*/  @!P1 IMAD.HI.U32 R8, R11.reuse, R8, RZ ;  /* 0x000000080b089227 */ /* 0x048fe200078e00ff */
[----:B--2---:R-:W-:Y:S02]  /*49c0*/  @!P1 ISETP.NE.AND P0, PT, R12, 0x1, PT ;  /* 0x000000010c00980c */ /* 0x004fe40003f05270 */
[----:B-1----:R-:W-:Y:S01]  /*49d0*/  @!P1 ISETP.NE.AND P2, PT, R2, 0x1, PT ;  /* 0x000000010200980c */ /* 0x002fe20003f45270 */
[----:B------:R-:W-:Y:S01]  /*49e0*/  SYNCS.ARRIVE.TRANS64.RED.A1T0 RZ, [UR16], RZ ;  /* 0x000000ffffff79a7 */ /* 0x000fe20008100410 */
[C---:B------:R-:W-:Y:S01]  /*49f0*/  @!P1 IMAD.HI.U32 R13, R10.reuse, R13, RZ ;  /* 0x0000000d0a0d9227 */ /* 0x040fe200078e00ff */
[----:B------:R-:W-:Y:S04]  /*4a00*/  @!P1 SHF.R.U32.HI R8, RZ, R9, R8 ;  /* 0x00000009ff089219 */ /* 0x000fe80000011608 */
[----:B------:R-:W-:Y:S01]  /*4a10*/  @!P1 SEL R8, R11, R8, !P2 ;  /* 0x000000080b089207 */ /* 0x000fe20005000000 */
[----:B------:R-:W1:Y:S01]  /*4a20*/  SYNCS.PHASECHK.TRANS64.TRYWAIT P5, [UR13+0xe8], R20 ;  /* 0x0000e814ff0075a7 */ /* 0x000e6200080a110d */
[----:B-----5:R-:W2:Y:S02]  /*4a30*/  @!P1 LDC R0, c[0x0][0xb20] ;  /* 0x0002c800ff009b82 */ /* 0x020ea40000000800 */
[----:B--2---:R-:W-:Y:S04]  /*4a40*/  @!P1 SHF.R.U32.HI R0, RZ, R0, R13 ;  /* 0x00000000ff009219 */ /* 0x004fe8000001160d */
[----:B------:R-:W-:Y:S05]  /*4a50*/  @!P1 SEL R9, R10, R0, !P0 ;  /* 0x000000000a099207 */ /* 0x000fea0004000000 */
[----:B------:R-:W-:Y:S02]  /*4a60*/  @!P1 IMAD.IADD R0, R9, 0x1, -R8 ;  /* 0x0000000109009824 */ /* 0x000fe400078e0a08 */
[----:B------:R-:W-:Y:S02]  /*4a70*/  @!P1 IMAD.IADD R8, R8, 0x1, -R9 ;  /* 0x0000000108089824 */ /* 0x000fe400078e0a09 */
[----:B------:R-:W-:Y:S02]  /*4a80*/  @!P1 IMAD R11, R0, R2, R11 ;  /* 0x00000002000b9224 */ /* 0x000fe400078e020b */
[----:B------:R-:W-:Y:S01]  /*4a90*/  @!P1 IMAD R10, R8, R12, R10 ;  /* 0x0000000c080a9224 */ /* 0x000fe200078e020a */
[----:B-1----:R-:W-:Y:S06]  /*4aa0*/  @!P5 BRA `(.L_x_85) ;  /* 0x0000003000f8d947 */ /* 0x002fec0003800000 */
.L_x_175:
[----:B------:R-:W-:Y:S01]  /*4ab0*/  @!P4 IADD3 R2, P0, PT, R30, 0x580, RZ ;  /* 0x000005801e02c810 */ /* 0x000fe20007f1e0ff */
[----:B------:R-:W-:Y:S01]  /*4ac0*/  UMOV UR18, 0x0 ;  /* 0x0000000000127882 */ /* 0x000fe20000000000 */
[----:B------:R-:W-:Y:S01]  /*4ad0*/  UMOV UR19, 0x10000000 ;  /* 0x1000000000137882 */ /* 0x000fe20000000000 */
[----:B------:R-:W-:Y:S01]  /*4ae0*/  VOTEU.ALL UP1, P4 ;  /* 0x0000000000ff7886 */ /* 0x000fe20002020000 */
[----:B------:R-:W-:Y:S01]  /*4af0*/  @!P4 R2UR UR9, R2 ;  /* 0x000000000209c2ca */ /* 0x000fe200000e0000 */
[----:B-1----:R-:W-:Y:S01]  /*4b00*/  @!P4 IMAD.X R0, RZ, RZ, R31, P0 ;  /* 0x000000ffff00c224 */ /* 0x002fe200000e061f */
[----:B------:R-:W-:Y:S01]  /*4b10*/  UMOV UR12, UR36 ;  /* 0x00000024000c7c82 */ /* 0x000fe20008000000 */
[----:B------:R-:W-:Y:S01]  /*4b20*/  @P3 R2UR UR36, R27 ;  /* 0x000000001b2432ca */ /* 0x000fe200000e0000 */
[----:B------:R-:W-:Y:S01]  /*4b30*/  @!UP1 ULEA UR15, UR14, UR7, 0xc ;  /* 0x000000070e0f9291 */ /* 0x000fe2000f8e60ff */
[----:B------:R-:W-:Y:S01]  /*4b40*/  ISETP.NE.AND P0, PT, R29, 0x2, PT ;  /* 0x000000021d00780c */ /* 0x000fe20003f05270 */
[----:B------:R-:W-:Y:S01]  /*4b50*/  @!UP1 UIADD3 UR10, UPT, UPT, UR10, 0x20, URZ ;  /* 0x000000200a0a9890 */ /* 0x000fe2000fffe0ff */
[----:B------:R-:W-:Y:S01]  /*4b60*/  @!P4 R2UR UR8, R0 ;  /* 0x000000000008c2ca */ /* 0x000fe200000e0000 */
[----:B------:R-:W-:Y:S01]  /*4b70*/  IMAD.IADD R20, R10, 0x1, R58 ;  /* 0x000000010a147824 */ /* 0x000fe200078e023a */
[----:B------:R-:W-:Y:S01]  /*4b80*/  SEL R0, RZ, 0x1, P0 ;  /* 0x00000001ff007807 */ /* 0x000fe20000000000 */
[----:B------:R-:W-:Y:S01]  /*4b90*/  IMAD.IADD R21, R11, 0x1, R59 ;  /* 0x000000010b157824 */ /* 0x000fe200078e023b */
[----:B------:R-:W-:Y:S02]  /*4ba0*/  SEL R29, R29, RZ, P0 ;  /* 0x000000ff1d1d7207 */ /* 0x000fe40000000000 */
[----:B------:R-:W-:Y:S01]  /*4bb0*/  IMAD.U32 R8, RZ, RZ, UR9 ;  /* 0x00000009ff087e24 */ /* 0x000fe2000f8e00ff */
[----:B------:R-:W-:Y:S01]  /*4bc0*/  UIADD3 UR9, UPT, UPT, UR13, 0xd0, URZ ;  /* 0x000000d00d097890 */ /* 0x000fe2000fffe0ff */
[----:B------:R-:W-:Y:S03]  /*4bd0*/  LOP3.LUT R28, R28, R0, RZ, 0x3c, !PT ;  /* 0x000000001c1c7212 */ /* 0x000fe600078e3cff */
[----:B------:R-:W-:Y:S02]  /*4be0*/  @!P4 R2UR UR16, R8 ;  /* 0x000000000810c2ca */ /* 0x000fe400000e0000 */
[----:B------:R-:W-:Y:S01]  /*4bf0*/  IMAD.U32 R9, RZ, RZ, UR8 ;  /* 0x00000008ff097e24 */ /* 0x000fe2000f8e00ff */
[----:B------:R-:W-:Y:S01]  /*4c00*/  @!UP1 UIADD3 UR8, UPT, UPT, UR15, 0x200, URZ ;  /* 0x000002000f089890 */ /* 0x000fe2000fffe0ff */
[----:B------:R-:W-:Y:S01]  /*4c10*/  VOTEU.ALL UP1, P4 ;  /* 0x0000000000ff7886 */ /* 0x000fe20002020000 */
[----:B------:R-:W-:Y:S02]  /*4c20*/  UPRMT UR15, UR37, 0x654, UR9 ;  /* 0x00000654250f7896 */ /* 0x000fe40008000009 */
[----:B------:R-:W-:Y:S11]  /*4c30*/  @!P4 R2UR UR17, R9 ;  /* 0x000000000911c2ca */ /* 0x000ff600000e0000 */
[----:B------:R-:W-:Y:S02]  /*4c40*/  @!UPT UIADD3 URZ, UPT, UPT, URZ, URZ, URZ ;  /* 0x000000fffffff290 */ /* 0x000fe4000fffe0ff */
[----:B------:R2:W-:Y:S01]  /*4c50*/  @!UP1 UTMALDG.3D [UR8], [UR16], desc[UR18] ;  /* 0x00001208100095b4 */ /* 0x0005e20008011000 */
[----:B------:R2:W-:Y:S01]  /*4c60*/  @!P4 SYNCS.ARRIVE.TRANS64.RED.A0TR RZ, [UR13+0xd0], R25 ;  /* 0x0000d019ffffc9a7 */ /* 0x0005e2000830040d */
[----:B------:R-:W-:Y:S04]  /*4c70*/  UIADD3 UR13, UPT, UPT, UR14, 0x1, URZ ;  /* 0x000000010e0d7890 */ /* 0x000fe8000fffe0ff */
[----:B------:R-:W-:Y:S04]  /*4c80*/  UISETP.NE.AND UP1, UPT, UR13, 0x3, UPT ;  /* 0x000000030d00788c */ /* 0x000fe8000bf25270 */
[----:B------:R-:W-:Y:S02]  /*4c90*/  USEL UR14, URZ, 0x1, UP1 ;  /* 0x00000001ff0e7887 */ /* 0x000fe40008800000 */
[----:B------:R-:W-:Y:S02]  /*4ca0*/  USEL UR13, UR13, URZ, UP1 ;  /* 0x000000ff0d0d7287 */ /* 0x000fe40008800000 */
[----:B------:R-:W-:Y:S02]  /*4cb0*/  UPLOP3.LUT UP1, UPT, UPT, UPT, UPT, 0x80, 0x8 ;  /* 0x000000000008789c */ /* 0x000fe40003f2f070 */
[----:B------:R-:W-:Y:S01]  /*4cc0*/  LOP3.LUT R32, R32, UR14, RZ, 0x3c, !PT ;  /* 0x0000000e20207c12 */ /* 0x000fe2000f8e3cff */
[----:B------:R-:W-:Y:S01]  /*4cd0*/  SYNCS.ARRIVE.TRANS64.RED.A1T0 RZ, [UR15], RZ ;  /* 0x000000ffffff79a7 */ /* 0x000fe2000810040f */
[----:B------:R-:W-:Y:S07]  /*4ce0*/  @P3 BRA `(.L_x_86) ;  /* 0xfffffff4001c3947 */ /* 0x000fee000383ffff */
[----:B------:R-:W-:Y:S01]  /*4cf0*/  UIADD3 UR7, UPT, UPT, UR7, 0xe8, URZ ;  /* 0x000000e807077890 */ /* 0x000fe2000fffe0ff */
[----:B------:R-:W-:-:S03]  /*4d00*/  SHF.L.U32 R2, R32, 0x1f, RZ ;  /* 0x0000001f20027819 */ /* 0x000fc600000006ff */
[----:B------:R-:W-:-:S09]  /*4d10*/  ULEA UR4, UR13, UR7, 0x3 ;  /* 0x000000070d047291 */ /* 0x000fd2000f8e18ff */
[----:B------:R-:W1:Y:S02]  /*4d20*/  SYNCS.PHASECHK.TRANS64.TRYWAIT P0, [UR4], R2 ;  /* 0x00000002ff0075a7 */ /* 0x000e640008001104 */
[----:B-1----:R-:W-:Y:S05]  /*4d30*/  @!P0 BRA `(.L_x_87) ;  /* 0x00000030006c8947 */ /* 0x002fea0003800000 */
.L_x_177:
        /* <DEDUP_REMOVED lines=9> */
.L_x_179:
[----:B------:R-:W-:-:S04]  /*4dd0*/  UIADD3 UR5, UPT, UPT, UR5, 0x1, URZ ;  /* 0x0000000105057890 */ /* 0x000fc8000fffe0ff */
[----:B------:R-:W-:-:S04]  /*4de0*/  UISETP.NE.AND UP0, UPT, UR5, 0x3, UPT ;  /* 0x000000030500788c */ /* 0x000fc8000bf05270 */
[----:B------:R-:W-:Y:S02]  /*4df0*/  USEL UR4, URZ, 0x1, UP0 ;  /* 0x00000001ff047887 */ /* 0x000fe40008000000 */
[----:B------:R-:W-:-:S04]  /*4e00*/  USEL UR5, UR5, URZ, UP0 ;  /* 0x000000ff05057287 */ /* 0x000fc80008000000 */
[----:B------:R-:W-:Y:S01]  /*4e10*/  ULEA UR5, UR5, UR7, 0x3 ;  /* 0x0000000705057291 */ /* 0x000fe2000f8e18ff */
[----:B-1----:R-:W-:-:S04]  /*4e20*/  LOP3.LUT R2, R32, UR4, RZ, 0x3c, !PT ;  /* 0x0000000420027c12 */ /* 0x002fc8000f8e3cff */
[----:B------:R-:W-:Y:S01]  /*4e30*/  SHF.L.U32 R2, R2, 0x1f, RZ ;  /* 0x0000001f02027819 */ /* 0x000fe200000006ff */
[----:B------:R-:W-:-:S07]  /*4e40*/  IMAD.U32 R0, RZ, RZ, UR5 ;  /* 0x00000005ff007e24 */ /* 0x000fce000f8e00ff */
.L_x_89:
[----:B-1----:R1:W3:Y:S02]  /*4e50*/  SYNCS.PHASECHK.TRANS64.TRYWAIT P0, [R0+URZ], R2 ;  /* 0x00000002000075a7 */ /* 0x0022e400080011ff */
[----:B---3--:R-:W-:Y:S05]  /*4e60*/  @!P0 NANOSLEEP.SYNCS 0x989680 ;  /* 0x009896800000895d */ /* 0x008fea0003900000 */
[----:B------:R-:W3:Y:S02]  /*4e70*/  @!P0 SYNCS.PHASECHK.TRANS64 P0, [R0+URZ], R2 ;  /* 0x00000002000085a7 */ /* 0x000ee400080010ff */
[----:B--23--:R-:W-:Y:S05]  /*4e80*/  @P0 EXIT ;  /* 0x000000000000094d */ /* 0x00cfea0003800000 */
[----:B------:R-:W-:Y:S05]  /*4e90*/  BRA `(.L_x_89) ;  /* 0xfffffffc00ec7947 */ /* 0x000fea000383ffff */
.L_x_77:
[----:B------:R-:W-:-:S06]  /*4ea0*/  UISETP.GE.AND UP1, UPT, UR8, 0x4, UPT ;  /* 0x000000040800788c */ /* 0x000fcc000bf26270 */
[----:B------:R-:W-:-:S13]  /*4eb0*/  PLOP3.LUT P0, PT, PT, PT, UP1, 0x80, 0x8 ;  /* 0x000000000008781c */ /* 0x000fda0003f0f018 */
[----:B------:R-:W-:Y:S05]  /*4ec0*/  @!P0 EXIT ;  /* 0x000000000000894d */ /* 0x000fea0003800000 */
[----:B------:R-:W-:Y:S01]  /*4ed0*/  BAR.SYNC.DEFER_BLOCKING 0x6, 0xa0 ;  /* 0x0182800000007b1d */ /* 0x000fe20000010000 */
[C---:B------:R-:W-:Y:S01]  /*4ee0*/  IMAD.SHL.U32 R3, R70.reuse, 0x20, RZ ;  /* 0x0000002046037824 */ /* 0x040fe200078e00ff */
[----:B------:R-:W-:Y:S01]  /*4ef0*/  SHF.R.U32.HI R4, RZ, 0x1, R70 ;  /* 0x00000001ff047819 */ /* 0x000fe20000011646 */
[C---:B------:R-:W-:Y:S01]  /*4f00*/  IMAD.SHL.U32 R64, R70.reuse, 0x10, RZ ;  /* 0x0000001046407824 */ /* 0x040fe200078e00ff */
[C---:B------:R-:W-:Y:S01]  /*4f10*/  LOP3.LUT P0, RZ, R70.reuse, 0x4, RZ, 0xc0, !PT ;  /* 0x0000000446ff7812 */ /* 0x040fe2000780c0ff */
[----:B------:R-:W-:Y:S01]  /*4f20*/  IMAD.U32 R32, R70, 0x10000, RZ ;  /* 0x0001000046207824 */ /* 0x000fe200078e00ff */
[----:B------:R-:W-:Y:S02]  /*4f30*/  UMOV UR48, 0x400 ;  /* 0x0000040000307882 */ /* 0x000fe40000000000 */
[----:B------:R-:W1:Y:S01]  /*4f40*/  LDC R63, c[0x0][0x370] ;  /* 0x0000dc00ff3f7b82 */ /* 0x000e620000000800 */
[----:B------:R-:W-:Y:S01]  /*4f50*/  ULEA UR48, UR37, UR48, 0x18 ;  /* 0x0000003025307291 */ /* 0x000fe2000f8ec0ff */
[----:B------:R-:W-:Y:S01]  /*4f60*/  LOP3.LUT R2, R3, 0xc0, RZ, 0xc0, !PT ;  /* 0x000000c003027812 */ /* 0x000fe200078ec0ff */
[----:B------:R-:W-:Y:S01]  /*4f70*/  IMAD.MOV.U32 R69, RZ, RZ, 0x10 ;  /* 0x00000010ff457424 */ /* 0x000fe200078e00ff */
[----:B------:R-:W-:Y:S01]  /*4f80*/  LOP3.LUT R64, R64, 0x600, RZ, 0xc0, !PT ;  /* 0x0000060040407812 */ /* 0x000fe200078ec0ff */
[----:B------:R-:W-:Y:S01]  /*4f90*/  IMAD.MOV.U32 R31, RZ, RZ, RZ ;  /* 0x000000ffff1f7224 */ /* 0x000fe200078e00ff */
[----:B------:R-:W-:Y:S01]  /*4fa0*/  LOP3.LUT R4, R2, 0x8, R4, 0xf8, !PT ;  /* 0x0000000802047812 */ /* 0x000fe200078ef804 */
[----:B------:R-:W-:Y:S01]  /*4fb0*/  IMAD.SHL.U32 R2, R70, 0x4, RZ ;  /* 0x0000000446027824 */ /* 0x000fe200078e00ff */
[----:B------:R-:W2:Y:S01]  /*4fc0*/  LDC R28, c[0x0][0xb0c] ;  /* 0x0002c300ff1c7b82 */ /* 0x000ea20000000800 */
[--C-:B------:R-:W-:Y:S01]  /*4fd0*/  LOP3.LUT R64, R64, 0x20, R3.reuse, 0xf8, !PT ;  /* 0x0000002040407812 */ /* 0x100fe200078ef803 */
[----:B------:R-:W-:Y:S01]  /*4fe0*/  IMAD.MOV.U32 R68, RZ, RZ, RZ ;  /* 0x000000ffff447224 */ /* 0x000fe200078e00ff */
[----:B------:R-:W-:Y:S01]  /*4ff0*/  LOP3.LUT R32, R32, 0x600000, RZ, 0xc0, !PT ;  /* 0x0060000020207812 */ /* 0x000fe200078ec0ff */
[----:B------:R-:W-:Y:S01]  /*5000*/  IMAD.MOV.U32 R73, RZ, RZ, RZ ;  /* 0x000000ffff497224 */ /* 0x000fe200078e00ff */
[----:B------:R-:W-:Y:S01]  /*5010*/  LOP3.LUT R2, R4, 0x18, R2, 0x78, !PT ;  /* 0x0000001804027812 */ /* 0x000fe200078e7802 */
[----:B------:R-:W-:Y:S01]  /*5020*/  IMAD.MOV.U32 R67, RZ, RZ, RZ ;  /* 0x000000ffff437224 */ /* 0x000fe200078e00ff */
[----:B------:R-:W-:Y:S01]  /*5030*/  LOP3.LUT R64, R64, 0x100, R3, 0xf8, !PT ;  /* 0x0000010040407812 */ /* 0x000fe200078ef803 */
[----:B------:R-:W4:Y:S01]  /*5040*/  LDC R61, c[0x0][0xb20] ;  /* 0x0002c800ff3d7b82 */ /* 0x000f220000000800 */
[----:B------:R-:W3:Y:S01]  /*5050*/  LDS R0, [UR48+0x1c0] ;  /* 0x0001c030ff007984 */ /* 0x000ee20008000800 */
[----:B------:R-:W-:Y:S01]  /*5060*/  LOP3.LUT R70, R70, 0x60, RZ, 0xc0, !PT ;  /* 0x0000006046467812 */ /* 0x000fe200078ec0ff */
[----:B------:R-:W1:Y:S01]  /*5070*/  LDCU.64 UR54, c[0x0][0x348] ;  /* 0x00006900ff3677ac */ /* 0x000e620008000a00 */
[----:B------:R-:W-:-:S02]  /*5080*/  LOP3.LUT R64, R64, R2, RZ, 0xfc, !PT ;  /* 0x0000000240407212 */ /* 0x000fc400078efcff */
[----:B------:R-:W-:Y:S01]  /*5090*/  SEL R69, R69, 0xfffffff0, !P0 ;  /* 0xfffffff045457807 */ /* 0x000fe20004000000 */
[----:B------:R-:W1:Y:S01]  /*50a0*/  LDCU.64 UR38, c[0x0][0x888] ;  /* 0x00011100ff2677ac */ /* 0x000e620008000a00 */
[----:B------:R-:W1:Y:S01]  /*50b0*/  LDC R27, c[0x0][0xb30] ;  /* 0x0002cc00ff1b7b82 */ /* 0x000e620000000800 */
[----:B------:R-:W1:Y:S01]  /*50c0*/  LDCU.64 UR44, c[0x0][0x890] ;  /* 0x00011200ff2c77ac */ /* 0x000e620008000a00 */
[----:B------:R-:W-:-:S06]  /*50d0*/  UMOV UR51, 0x1 ;  /* 0x0000000100337882 */ /* 0x000fcc0000000000 */
[----:B------:R-:W1:Y:S01]  /*50e0*/  LDC.64 R56, c[0x0][0xb10] ;  /* 0x0002c400ff387b82 */ /* 0x000e620000000a00 */
[----:B------:R-:W-:Y:S01]  /*50f0*/  UMOV UR56, URZ ;  /* 0x000000ff00387c82 */ /* 0x000fe20008000000 */
[----:B------:R-:W-:Y:S01]  /*5100*/  UIADD3 UR52, UPT, UPT, UR48, 0x200, URZ ;  /* 0x0000020030347890 */ /* 0x000fe2000fffe0ff */
[----:B------:R-:W-:Y:S01]  /*5110*/  UMOV UR50, URZ ;  /* 0x000000ff00327c82 */ /* 0x000fe20008000000 */
[----:B------:R-:W-:-:S04]  /*5120*/  UMOV UR49, URZ ;  /* 0x000000ff00317c82 */ /* 0x000fc80008000000 */
[----:B------:R-:W1:Y:S08]  /*5130*/  LDC.64 R24, c[0x0][0xb18] ;  /* 0x0002c600ff187b82 */ /* 0x000e700000000a00 */
[----:B------:R-:W1:Y:S08]  /*5140*/  LDC.64 R22, c[0x0][0xb28] ;  /* 0x0002ca00ff167b82 */ /* 0x000e700000000a00 */
[----:B------:R-:W1:Y:S01]  /*5150*/  LDC.64 R54, c[0x0][0x8b0] ;  /* 0x00022c00ff367b82 */ /* 0x000e620000000a00 */
[----:B---3--:R-:W-:-:S07]  /*5160*/  IMAD.IADD R32, R0, 0x1, R32 ;  /* 0x0000000100207824 */ /* 0x008fce00078e0220 */
[----:B------:R-:W3:Y:S08]  /*5170*/  LDC.64 R52, c[0x0][0x8a8] ;  /* 0x00022a00ff347b82 */ /* 0x000ef00000000a00 */
[----:B--2-4-:R-:W1:Y:S02]  /*5180*/  LDC R62, c[0x0][0x374] ;  /* 0x0000dd00ff3e7b82 */ /* 0x014e640000000800 */
.L_x_120:
[----:B------:R-:W-:Y:S02]  /*5190*/  LEA R0, R73, UR48, 0x3 ;  /* 0x0000003049007c11 */ /* 0x000fe4000f8e18ff */
[----:B------:R-:W-:Y:S02]  /*51a0*/  SHF.L.U32 R2, R67, 0x1f, RZ ;  /* 0x0000001f43027819 */ /* 0x000fe400000006ff */
[----:B-1----:R-:W-:Y:S02]  /*51b0*/  LEA R16, R73, UR48, 0x4 ;  /* 0x0000003049107c11 */ /* 0x002fe4000f8e20ff */
[----:B------:R-:W2:Y:S02]  /*51c0*/  SYNCS.PHASECHK.TRANS64.TRYWAIT P0, [R0+URZ+0x110], R2 ;  /* 0x00011002000075a7 */ /* 0x000ea400080011ff */
[----:B--2---:R-:W-:Y:S05]  /*51d0*/  @!P0 BRA `(.L_x_90) ;  /* 0x0000002c00748947 */ /* 0x004fea0003800000 */
.L_x_180:
[----:B------:R-:W4:Y:S01]  /*51e0*/  LDC.64 R10, c[0x0][0xb10] ;  /* 0x0002c400ff0a7b82 */ /* 0x000f220000000a00 */
[----:B------:R-:W3:Y:S01]  /*51f0*/  LDS.128 R16, [R16+0x1a0] ;  /* 0x0001a00010107984 */ /* 0x000ee20000000c00 */
[----:B-1----:R-:W-:Y:S01]  /*5200*/  ISETP.NE.AND P1, PT, R27, 0x1, PT ;  /* 0x000000011b00780c */ /* 0x002fe20003f25270 */
[----:B--2---:R-:W-:Y:S01]  /*5210*/  VIADD R0, R0, 0x120 ;  /* 0x0000012000007836 */ /* 0x004fe20000000000 */
[----:B------:R-:W-:Y:S04]  /*5220*/  ISETP.GE.AND P0, PT, R26, 0x1, PT ;  /* 0x000000011a00780c */ /* 0x000fe80003f06270 */
[----:B------:R-:W1:Y:S01]  /*5230*/  LDC.64 R8, c[0x0][0xb18] ;  /* 0x0002c600ff087b82 */ /* 0x000e620000000a00 */
[----:B------:R-:W-:Y:S01]  /*5240*/  PRMT R0, RZ, 0x654, R0 ;  /* 0x00000654ff007816 */ /* 0x000fe20000000000 */
[----:B------:R-:W-:Y:S01]  /*5250*/  @!PT LDS RZ, [RZ] ;  /* 0x00000000fffff984 */ /* 0x000fe20000000800 */
[----:B------:R-:W-:Y:S01]  /*5260*/  @!PT LDS RZ, [RZ] ;  /* 0x00000000fffff984 */ /* 0x000fe20000000800 */
[----:B------:R-:W-:Y:S01]  /*5270*/  @!PT LDS RZ, [RZ] ;  /* 0x00000000fffff984 */ /* 0x000fe20000000800 */
[----:B------:R-:W-:Y:S01]  /*5280*/  @!PT LDS RZ, [RZ] ;  /* 0x00000000fffff984 */ /* 0x000fe20000000800 */
[----:B------:R2:W-:Y:S06]  /*5290*/  MEMBAR.ALL.CTA ;  /* 0x0000000000007992 */ /* 0x0005ec0000008000 */
[----:B--2---:R-:W2:Y:S01]  /*52a0*/  FENCE.VIEW.ASYNC.S ;  /* 0x00000000000073c6 */ /* 0x004ea20000000000 */
[----:B------:R-:W1:Y:S08]  /*52b0*/  @!P1 LDC R12, c[0x0][0xb20] ;  /* 0x0002c800ff0c9b82 */ /* 0x000e700000000800 */
[----:B------:R-:W1:Y:S01]  /*52c0*/  @!P1 LDC R7, c[0x0][0xb0c] ;  /* 0x0002c300ff079b82 */ /* 0x000e620000000800 */
[----:B--2---:R2:W-:Y:S01]  /*52d0*/  SYNCS.ARRIVE.TRANS64.RED.A1T0 RZ, [R0+URZ], RZ ;  /* 0x000000ff00ff79a7 */ /* 0x0045e200081004ff */
[----:B---3--:R-:W-:Y:S04]  /*52e0*/  LOP3.LUT P4, RZ, R18, 0x1, RZ, 0xc0, !PT ;  /* 0x0000000112ff7812 */ /* 0x008fe8000788c0ff */
[----:B------:R-:W-:Y:S09]  /*52f0*/  P2R R71, PR, RZ, 0x10 ;  /* 0x00000010ff477803 */ /* 0x000ff20000000000 */
[----:B------:R-:W-:Y:S02]  /*5300*/  @P4 MOV R30, R16 ;  /* 0x00000010001e4202 */ /* 0x000fe40000000f00 */
[----:B------:R-:W-:Y:S01]  /*5310*/  @P4 LOP3.LUT R29, R17, 0xffff, RZ, 0xc0, !PT ;  /* 0x0000ffff111d4812 */ /* 0x000fe200078ec0ff */
[----:B--2-4-:R-:W-:Y:S06]  /*5320*/  @!P0 BRA `(.L_x_91) ;  /* 0x0000000000a48947 */ /* 0x014fec0003800000 */
[----:B------:R-:W-:Y:S01]  /*5330*/  IMAD.HI.U32 R0, R62, R25, RZ ;  /* 0x000000193e007227 */ /* 0x000fe200078e00ff */
[----:B------:R-:W-:Y:S02]  /*5340*/  ISETP.NE.AND P0, PT, R24, 0x1, PT ;  /* 0x000000011800780c */ /* 0x000fe40003f05270 */
[----:B------:R-:W-:Y:S01]  /*5350*/  ISETP.NE.AND P2, PT, R26, 0x1, PT ;  /* 0x000000011a00780c */ /* 0x000fe20003f45270 */
[----:B------:R-:W-:Y:S01]  /*5360*/  IMAD.HI.U32 R4, R63, R56, RZ ;  /* 0x000000383f047227 */ /* 0x000fe200078e00ff */
[----:B------:R-:W-:Y:S02]  /*5370*/  SHF.R.U32.HI R0, RZ, R61, R0 ;  /* 0x0000003dff007219 */ /* 0x000fe40000011600 */
[----:B------:R-:W-:Y:S01]  /*5380*/  ISETP.NE.AND P3, PT, R28, 0x1, PT ;  /* 0x000000011c00780c */ /* 0x000fe20003f65270 */
[----:B------:R-:W-:Y:S01]  /*5390*/  IMAD.HI.U32 R6, R29, R25, RZ ;  /* 0x000000191d067227 */ /* 0x000fe200078e00ff */
[-C--:B------:R-:W-:Y:S02]  /*53a0*/  SHF.R.U32.HI R4, RZ, R57.reuse, R4 ;  /* 0x00000039ff047219 */ /* 0x080fe40000011604 */
[----:B------:R-:W-:Y:S01]  /*53b0*/  SEL R0, R62, R0, !P0 ;  /* 0x000000003e007207 */ /* 0x000fe20004000000 */
[----:B------:R-:W-:Y:S01]  /*53c0*/  IMAD.HI.U32 R5, R30, R56, RZ ;  /* 0x000000381e057227 */ /* 0x000fe200078e00ff */
[----:B------:R-:W-:Y:S03]  /*53d0*/  SEL R4, R63, R4, !P3 ;  /* 0x000000043f047207 */ /* 0x000fe60005800000 */
[-C--:B------:R-:W-:Y:S01]  /*53e0*/  IMAD.HI.U32 R3, R0, R22.reuse, RZ ;  /* 0x0000001600037227 */ /* 0x080fe200078e00ff */
[----:B------:R-:W-:Y:S03]  /*53f0*/  SHF.R.U32.HI R5, RZ, R57, R5 ;  /* 0x00000039ff057219 */ /* 0x000fe60000011605 */
[----:B------:R-:W-:Y:S01]  /*5400*/  IMAD.HI.U32 R2, R4, R22, RZ ;  /* 0x0000001604027227 */ /* 0x000fe200078e00ff */
[----:B------:R-:W-:Y:S02]  /*5410*/  @P2 SHF.R.U32.HI R0, RZ, R23, R3 ;  /* 0x00000017ff002219 */ /* 0x000fe40000011603 */
[----:B------:R-:W-:Y:S02]  /*5420*/  SHF.R.U32.HI R3, RZ, R61, R6 ;  /* 0x0000003dff037219 */ /* 0x000fe40000011606 */
[----:B------:R-:W-:Y:S01]  /*5430*/  @P2 SHF.R.U32.HI R4, RZ, R23, R2 ;  /* 0x00000017ff042219 */ /* 0x000fe20000011602 */
[----:B------:R-:W-:Y:S01]  /*5440*/  IMAD R0, R26, R0, RZ ;  /* 0x000000001a007224 */ /* 0x000fe200078e02ff */
[----:B------:R-:W-:Y:S02]  /*5450*/  SEL R3, R29, R3, !P0 ;  /* 0x000000031d037207 */ /* 0x000fe40004000000 */
[----:B------:R-:W-:Y:S01]  /*5460*/  SEL R2, R30, R5, !P3 ;  /* 0x000000051e027207 */ /* 0x000fe20005800000 */
[----:B------:R-:W-:Y:S01]  /*5470*/  IMAD R5, R26, R4, RZ ;  /* 0x000000041a057224 */ /* 0x000fe200078e02ff */
[C---:B------:R-:W-:Y:S01]  /*5480*/  ISETP.GE.AND P0, PT, R3.reuse, R0, PT ;  /* 0x000000000300720c */ /* 0x040fe20003f06270 */
[C---:B------:R-:W-:Y:S03]  /*5490*/  IMAD.HI.U32 R0, R3.reuse, R22, RZ ;  /* 0x0000001603007227 */ /* 0x040fe600078e00ff */
[C---:B------:R-:W-:Y:S02]  /*54a0*/  ISETP.GE.OR P0, PT, R2.reuse, R5, P0 ;  /* 0x000000050200720c */ /* 0x040fe40000706670 */
[----:B------:R-:W-:Y:S04]  /*54b0*/  SHF.R.U32.HI R0, RZ, R23, R0 ;  /* 0x00000017ff007219 */ /* 0x000fe80000011600 */
[C---:B------:R-:W-:Y:S05]  /*54c0*/  SEL R6, R3.reuse, R0, !P2 ;  /* 0x0000000003067207 */ /* 0x040fea0005000000 */
        /* <DEDUP_REMOVED lines=14> */
[----:B------:R-:W-:Y:S07]  /*55b0*/  IMAD R29, R3, R24, R29 ;  /* 0x00000018031d7224 */ /* 0x000fee00078e021d */
.L_x_91:
[----:B-1----:R-:W-:Y:S01]  /*55c0*/  @!P1 ISETP.NE.AND P0, PT, R8, 0x1, PT ;  /* 0x000000010800980c */ /* 0x002fe20003f05270 */
[----:B------:R-:W-:Y:S01]  /*55d0*/  @!P1 IMAD.HI.U32 R0, R30, R10, RZ ;  /* 0x0000000a1e009227 */ /* 0x000fe200078e00ff */
[----:B------:R-:W-:Y:S01]  /*55e0*/  @!P1 ISETP.NE.AND P2, PT, R7, 0x1, PT ;  /* 0x000000010700980c */ /* 0x000fe20003f45270 */
[----:B------:R-:W-:Y:S01]  /*55f0*/  ULOP3.LUT UP0, URZ, UR52, 0x1b0, URZ, 0xc0, !UPT ;  /* 0x000001b034ff7892 */ /* 0x000fe2000f80c0ff */
[----:B------:R-:W-:Y:S01]  /*5600*/  R2UR UR42, R21 ;  /* 0x00000000152a72ca */ /* 0x000fe200000e0000 */
[----:B------:R-:W-:Y:S01]  /*5610*/  @!P1 IMAD.HI.U32 R2, R29, R9, RZ ;  /* 0x000000091d029227 */ /* 0x000fe200078e00ff */
[----:B------:R-:W-:Y:S02]  /*5620*/  @!P1 SHF.R.U32.HI R0, RZ, R11, R0 ;  /* 0x0000000bff009219 */ /* 0x000fe40000011600 */
[----:B------:R-:W-:Y:S01]  /*5630*/  R2UR UR41, R20 ;  /* 0x00000000142972ca */ /* 0x000fe200000e0000 */
[----:B------:R-:W-:Y:S01]  /*5640*/  VIADD R73, R73, 0x1 ;  /* 0x0000000149497836 */ /* 0x000fe20000000000 */
[----:B------:R-:W-:Y:S02]  /*5650*/  @!P1 SHF.R.U32.HI R2, RZ, R12, R2 ;  /* 0x0000000cff029219 */ /* 0x000fe40000011602 */
[----:B------:R-:W-:Y:S02]  /*5660*/  @!P1 SEL R3, R30, R0, !P2 ;  /* 0x000000001e039207 */ /* 0x000fe40005000000 */
[----:B------:R-:W-:Y:S02]  /*5670*/  @!P1 SEL R2, R29, R2, !P0 ;  /* 0x000000021d029207 */ /* 0x000fe40004000000 */
[----:B------:R-:W-:Y:S01]  /*5680*/  @P4 SHF.R.U32.HI R66, RZ, 0x10, R17 ;  /* 0x00000010ff424819 */ /* 0x000fe20000011611 */
[----:B------:R-:W-:Y:S02]  /*5690*/  USHF.L.U32 UR42, UR42, 0x6, URZ ;  /* 0x000000062a2a7899 */ /* 0x000fe400080006ff */
[----:B------:R-:W-:Y:S02]  /*56a0*/  @!P1 IMAD.IADD R0, R2, 0x1, -R3 ;  /* 0x0000000102009824 */ /* 0x000fe400078e0a03 */
[----:B------:R-:W-:Y:S01]  /*56b0*/  @!P1 IMAD.IADD R2, R3, 0x1, -R2 ;  /* 0x0000000103029824 */ /* 0x000fe200078e0a02 */
[----:B------:R-:W-:Y:S01]  /*56c0*/  USHF.L.U32 UR41, UR41, 0x6, URZ ;  /* 0x0000000629297899 */ /* 0x000fe200080006ff */
[----:B------:R-:W-:Y:S02]  /*56d0*/  @!P1 IMAD R30, R0, R7, R30 ;  /* 0x00000007001e9224 */ /* 0x000fe400078e021e */
[----:B------:R-:W-:Y:S01]  /*56e0*/  @!P1 IMAD R29, R2, R8, R29 ;  /* 0x00000008021d9224 */ /* 0x000fe200078e021d */
[----:B------:R-:W-:Y:S08]  /*56f0*/  BRA.U !UP0, `(.L_x_92) ;  /* 0x00000001087c7547 */ /* 0x000ff0000b800000 */
[----:B------:R-:W1:Y:S01]  /*5700*/  LDCU.64 UR8, c[0x4][0x80] ;  /* 0x01001000ff0877ac */ /* 0x000e620008000a00 */
[----:B------:R-:W-:Y:S01]  /*5710*/  MOV R2, 0x0 ;  /* 0x0000000000027802 */ /* 0x000fe20000000f00 */
[----:B------:R-:W-:Y:S02]  /*5720*/  HFMA2 R12, -RZ, RZ, 0, 5.9604644775390625e-08 ;  /* 0x00000001ff0c7431 */ /* 0x000fe400000001ff */
[----:B------:R-:W-:Y:S01]  /*5730*/  IMAD.MOV.U32 R8, RZ, RZ, 0x70 ;  /* 0x00000070ff087424 */ /* 0x000fe200078e00ff */
[----:B------:R2:W3:Y:S01]  /*5740*/  LDC.64 R14, c[0x4][R2] ;  /* 0x01000000020e7b82 */ /* 0x0004e20000000a00 */
[----:B------:R-:W4:Y:S01]  /*5750*/  LDCU.64 UR6, c[0x4][0x88] ;  /* 0x01001100ff0677ac */ /* 0x000f220008000a00 */
[----:B------:R-:W-:Y:S01]  /*5760*/  IMAD.MOV.U32 R13, RZ, RZ, RZ ;  /* 0x000000ffff0d7224 */ /* 0x000fe200078e00ff */
[----:B------:R-:W2:Y:S01]  /*5770*/  LDCU.64 UR4, c[0x4][0x8] ;  /* 0x01000100ff0477ac */ /* 0x000ea20008000a00 */
[----:B-1----:R-:W-:Y:S01]  /*5780*/  MOV R5, UR9 ;  /* 0x0000000900057c02 */ /* 0x002fe20008000f00 */
[----:B------:R-:W-:Y:S01]  /*5790*/  IMAD.U32 R4, RZ, RZ, UR8 ;  /* 0x00000008ff047e24 */ /* 0x000fe2000f8e00ff */
[----:B----4-:R-:W-:Y:S01]  /*57a0*/  MOV R7, UR7 ;  /* 0x0000000700077c02 */ /* 0x010fe20008000f00 */
[----:B------:R-:W-:Y:S01]  /*57b0*/  IMAD.U32 R6, RZ, RZ, UR6 ;  /* 0x00000006ff067e24 */ /* 0x000fe2000f8e00ff */
[----:B--2---:R-:W-:Y:S01]  /*57c0*/  MOV R11, UR5 ;  /* 0x00000005000b7c02 */ /* 0x004fe20008000f00 */
[----:B------:R-:W-:Y:S02]  /*57d0*/  IMAD.U32 R10, RZ, RZ, UR4 ;  /* 0x00000004ff0a7e24 */ /* 0x000fe4000f8e00ff */
[----:B------:R-:W-:Y:S07]  /*57e0*/  LEPC R20, `(.L_x_93) ;  /* 0x000000001014794e */ /* 0x000fee0000000000 */
[----:B---3-5:R-:W-:Y:S05]  /*57f0*/  CALL.ABS.NOINC R14 ;  /* 0x000000000e007343 */ /* 0x028fea0003c00000 */
.L_x_93:
[----:B------:R-:W1:Y:S01]  /*5800*/  LDCU.64 UR8, c[0x4][0x80] ;  /* 0x01001000ff0877ac */ /* 0x000e620008000a00 */
[----:B------:R-:W2:Y:S01]  /*5810*/  LDC.64 R2, c[0x4][R2] ;  /* 0x0100000002027b82 */ /* 0x000ea20000000a00 */
[----:B------:R-:W-:Y:S02]  /*5820*/  HFMA2 R12, -RZ, RZ, 0, 5.9604644775390625e-08 ;  /* 0x00000001ff0c7431 */ /* 0x000fe400000001ff */
[----:B------:R-:W-:Y:S02]  /*5830*/  IMAD.MOV.U32 R8, RZ, RZ, 0x70 ;  /* 0x00000070ff087424 */ /* 0x000fe400078e00ff */
[----:B------:R-:W-:Y:S01]  /*5840*/  IMAD.MOV.U32 R13, RZ, RZ, RZ ;  /* 0x000000ffff0d7224 */ /* 0x000fe200078e00ff */
[----:B------:R-:W3:Y:S01]  /*5850*/  LDCU.64 UR6, c[0x4][0x88] ;  /* 0x01001100ff0677ac */ /* 0x000ee20008000a00 */
[----:B------:R-:W4:Y:S01]  /*5860*/  LDCU.64 UR4, c[0x4][0x8] ;  /* 0x01000100ff0477ac */ /* 0x000f220008000a00 */
[----:B-1----:R-:W-:Y:S02]  /*5870*/  MOV R4, UR8 ;  /* 0x0000000800047c02 */ /* 0x002fe40008000f00 */
[----:B------:R-:W-:Y:S02]  /*5880*/  MOV R5, UR9 ;  /* 0x0000000900057c02 */ /* 0x000fe40008000f00 */
[----:B---3--:R-:W-:Y:S01]  /*5890*/  MOV R7, UR7 ;  /* 0x0000000700077c02 */ /* 0x008fe20008000f00 */
[----:B------:R-:W-:Y:S01]  /*58a0*/  IMAD.U32 R6, RZ, RZ, UR6 ;  /* 0x00000006ff067e24 */ /* 0x000fe2000f8e00ff */
[----:B----4-:R-:W-:Y:S01]  /*58b0*/  MOV R11, UR5 ;  /* 0x00000005000b7c02 */ /* 0x010fe20008000f00 */
[----:B------:R-:W-:Y:S02]  /*58c0*/  IMAD.U32 R10, RZ, RZ, UR4 ;  /* 0x00000004ff0a7e24 */ /* 0x000fe4000f8e00ff */
[----:B------:R-:W-:Y:S07]  /*58d0*/  LEPC R20, `(.L_x_92) ;  /* 0x000000001014794e */ /* 0x000fee0000000000 */
[----:B--2---:R-:W-:Y:S05]  /*58e0*/  CALL.ABS.NOINC R2 ;  /* 0x0000000002007343 */ /* 0x004fea0003c00000 */
.L_x_92:
[----:B------:R-:W-:Y:S01]  /*58f0*/  ISETP.NE.U32.AND P4, PT, R54, RZ, PT ;  /* 0x000000ff3600720c */ /* 0x000fe20003f85070 */
[----:B------:R-:W-:Y:S01]  /*5900*/  UISETP.NE.AND UP2, UPT, UR53, URZ, UPT ;  /* 0x000000ff3500728c */ /* 0x000fe2000bf45270 */
[----:B------:R-:W-:Y:S01]  /*5910*/  ISETP.NE.U32.AND P2, PT, RZ, UR38, PT ;  /* 0x00000026ff007c0c */ /* 0x000fe2000bf45070 */
[----:B------:R-:W-:Y:S01]  /*5920*/  UISETP.NE.U32.AND UP1, UPT, UR44, URZ, UPT ;  /* 0x000000ff2c00728c */ /* 0x000fe2000bf25070 */
[----:B------:R-:W-:Y:S01]  /*5930*/  ISETP.NE.AND.EX P4, PT, R55, RZ, PT, P4 ;  /* 0x000000ff3700720c */ /* 0x000fe20003f85340 */
[----:B------:R-:W-:Y:S01]  /*5940*/  UPLOP3.LUT UP0, UPT, UPT, UPT, UPT, 0x40, 0x4 ;  /* 0x000000000004789c */ /* 0x000fe20003f0e870 */
[----:B------:R-:W-:Y:S01]  /*5950*/  ISETP.NE.AND.EX P2, PT, RZ, UR39, PT, P2 ;  /* 0x00000027ff007c0c */ /* 0x000fe2000bf45320 */
[----:B------:R-:W-:Y:S01]  /*5960*/  UISETP.NE.AND.EX UP1, UPT, UR45, URZ, UPT, UP1 ;  /* 0x000000ff2d00728c */ /* 0x000fe2000bf25310 */
[----:B------:R-:W-:Y:S04]  /*5970*/  PLOP3.LUT P1, PT, PT, PT, UP2, 0x80, 0x8 ;  /* 0x000000000008781c */ /* 0x000fe80003f2f028 */
[----:B------:R-:W-:Y:S06]  /*5980*/  @UP2 UPLOP3.LUT UP0, UPT, UPT, UPT, UP1, 0x80, 0x8 ;  /* 0x000000000008289c */ /* 0x000fec0003f0f010 */
[----:B------:R-:W-:Y:S01]  /*5990*/  PLOP3.LUT P0, PT, PT, PT, UP0, 0x80, 0x8 ;  /* 0x000000000008781c */ /* 0x000fe20003f0f008 */
[----:B------:R-:W-:Y:S01]  /*59a0*/  @!UPT UIADD3 URZ, UPT, UPT, URZ, URZ, URZ ;  /* 0x000000fffffff290 */ /* 0x000fe2000fffe0ff */
[----:B------:R-:W-:Y:S11]  /*59b0*/  BRA.U !UP1, `(.L_x_94) ;  /* 0x0000000109387547 */ /* 0x000ff6000b800000 */
[----:B------:R-:W-:Y:S01]  /*59c0*/  UISETP.NE.U32.AND UP0, UPT, UR38, URZ, UPT ;  /* 0x000000ff2600728c */ /* 0x000fe2000bf05070 */
[----:B------:R-:W-:Y:S02]  /*59d0*/  HFMA2 R0, -RZ, RZ, 0, 5.9604644775390625e-08 ;  /* 0x00000001ff007431 */ /* 0x000fe400000001ff */
[----:B------:R-:W-:Y:S01]  /*59e0*/  IMAD.MOV.U32 R60, RZ, RZ, 0x1 ;  /* 0x00000001ff3c7424 */ /* 0x000fe200078e00ff */
[----:B------:R-:W-:Y:S06]  /*59f0*/  UISETP.NE.AND.EX UP0, UPT, UR39, URZ, UPT, UP0 ;  /* 0x000000ff2700728c */ /* 0x000fec000bf05300 */
[----:B------:R-:W-:Y:S05]  /*5a00*/  PLOP3.LUT P3, PT, PT, PT, UP0, 0x80, 0x8 ;  /* 0x000000000008781c */ /* 0x000fea0003f6f008 */
[----:B------:R-:W1:Y:S01]  /*5a10*/  @UP0 LDCU.64 UR6, c[0x0][0x888] ;  /* 0x00011100ff0607ac */ /* 0x000e620008000a00 */
[----:B------:R-:W-:Y:S07]  /*5a20*/  @UP0 UIMAD UR4, UR36, UR44, URZ ;  /* 0x0000002c240402a4 */ /* 0x000fee000f8e02ff */
[----:B------:R-:W-:Y:S01]  /*5a30*/  @!P3 PRMT R60, R0, 0x7610, R60 ;  /* 0x00007610003cb816 */ /* 0x000fe2000000003c */
[----:B-1----:R-:W-:Y:S03]  /*5a40*/  @UP0 UIMAD.WIDE UR6, UR4, 0x4, UR6 ;  /* 0x00000004040608a5 */ /* 0x002fe6000f8e0206 */
[----:B------:R-:W1:Y:S03]  /*5a50*/  @!UP0 LDCU UR4, c[0x0][0x880] ;  /* 0x00011000ff0487ac */ /* 0x000e660008000800 */
[----:B------:R-:W-:Y:S01]  /*5a60*/  IMAD.U32 R2, RZ, RZ, UR6 ;  /* 0x00000006ff027e24 */ /* 0x000fe2000f8e00ff */
[----:B------:R-:W-:Y:S05]  /*5a70*/  MOV R3, UR7 ;  /* 0x0000000700037c02 */ /* 0x000fea0008000f00 */
[----:B-----5:R2:W5:Y:S02]  /*5a80*/  @P3 LDG.E R35, desc[UR46][R2.64] ;  /* 0x0000002e02233981 */ /* 0x020564000c1e1900 */
[----:B-12---:R-:W-:Y:S02]  /*5a90*/  @!P3 IMAD.U32 R35, RZ, RZ, UR4 ;  /* 0x00000004ff23be24 */ /* 0x006fe4000f8e00ff */
.L_x_94:
[----:B------:R-:W-:Y:S05]  /*5aa0*/  @!P4 BRA `(.L_x_95) ;  /* 0x000000000020c947 */ /* 0x000fea0003800000 */
[----:B------:R-:W-:Y:S04]  /*5ab0*/  ISETP.NE.U32.AND P3, PT, R52, RZ, PT ;  /* 0x000000ff3400720c */ /* 0x000fe80003f65070 */
[----:B------:R-:W-:Y:S11]  /*5ac0*/  ISETP.NE.AND.EX P3, PT, R53, RZ, PT, P3 ;  /* 0x000000ff3500720c */ /* 0x000ff60003f65330 */
[----:B------:R-:W-:Y:S02]  /*5ad0*/  @!UPT UIADD3 URZ, UPT, UPT, URZ, URZ, URZ ;  /* 0x000000fffffff290 */ /* 0x000fe4000fffe0ff */
[----:B------:R-:W1:Y:S01]  /*5ae0*/  @P3 LDC.64 R2, c[0x0][0x8a8] ;  /* 0x00022a00ff023b82 */ /* 0x000e620000000a00 */
[----:B------:R-:W-:Y:S04]  /*5af0*/  @P3 IMAD R0, R54, UR36, RZ ;  /* 0x0000002436003c24 */ /* 0x000fe8000f8e02ff */
[----:B-1----:R-:W-:Y:S05]  /*5b00*/  @P3 IMAD.WIDE R2, R0, 0x4, R2 ;  /* 0x0000000400023825 */ /* 0x002fea00078e0202 */
[----:B-----5:R1:W5:Y:S02]  /*5b10*/  @P3 LDG.E R33, desc[UR46][R2.64] ;  /* 0x0000002e02213981 */ /* 0x020364000c1e1900 */
[----:B-1----:R-:W2:Y:S02]  /*5b20*/  @!P3 LDC R33, c[0x0][0x8a0] ;  /* 0x00022800ff21bb82 */ /* 0x002ea40000000800 */
.L_x_95:
[----:B-----5:R-:W-:Y:S01]  /*5b30*/  FSETP.NEU.AND P3, PT, R35, RZ, PT ;  /* 0x000000ff2300720b */ /* 0x020fe20003f6d000 */
[----:B------:R-:W-:Y:S01]  /*5b40*/  IMAD.U32 R2, RZ, RZ, UR56 ;  /* 0x00000038ff027e24 */ /* 0x000fe2000f8e00ff */
[----:B------:R-:W-:Y:S01]  /*5b50*/  SEL R5, RZ, 0xffffffff, P2 ;  /* 0xffffffffff057807 */ /* 0x000fe20001000000 */
[----:B------:R-:W-:Y:S01]  /*5b60*/  ULOP3.LUT UR4, UR51, 0x1, URZ, 0x3c, !UPT ;  /* 0x0000000133047892 */ /* 0x000fe2000f8e3cff */
[----:B------:R-:W-:Y:S01]  /*5b70*/  @P1 LOP3.LUT P2, RZ, R60, 0xff, RZ, 0xc0, !PT ;  /* 0x000000ff3cff1812 */ /* 0x000fe2000784c0ff */
[----:B------:R-:W-:Y:S01]  /*5b80*/  BSSY B1, `(.L_x_96) ;  /* 0x000003d000017945 */ /* 0x000fe20003800000 */
[----:B------:R-:W-:Y:S01]  /*5b90*/  @P1 SEL R0, RZ, 0xffffffff, P3 ;  /* 0xffffffffff001807 */ /* 0x000fe20001800000 */
[----:B------:R-:W-:Y:S01]  /*5ba0*/  IMAD.MOV.U32 R47, RZ, RZ, 0x1 ;  /* 0x00000001ff2f7424 */ /* 0x000fe200078e00ff */
[----:B------:R-:W-:Y:S01]  /*5bb0*/  LEA R2, R2, UR48, 0x3 ;  /* 0x0000003002027c11 */ /* 0x000fe2000f8e18ff */
[----:B------:R-:W-:Y:S01]  /*5bc0*/  IMAD.U32 R45, RZ, RZ, UR4 ;  /* 0x00000004ff2d7e24 */ /* 0x000fe2000f8e00ff */
[----:B------:R-:W-:Y:S01]  /*5bd0*/  @P0 SEL R0, R5, R0, !P2 ;  /* 0x0000000005000207 */ /* 0x000fe20005000000 */
[----:B------:R-:W-:Y:S01]  /*5be0*/  IMAD.U32 R46, RZ, RZ, UR56 ;  /* 0x00000038ff2e7e24 */ /* 0x000fe2000f8e00ff */
[C---:B------:R-:W-:Y:S02]  /*5bf0*/  LEA R44, R31.reuse, UR48, 0x3 ;  /* 0x000000301f2c7c11 */ /* 0x040fe4000f8e18ff */
[----:B------:R-:W-:Y:S02]  /*5c00*/  CS2R R50, SRZ ;  /* 0x0000000000327805 */ /* 0x000fe4000001ff00 */
[----:B------:R-:W-:Y:S02]  /*5c10*/  @P1 LOP3.LUT R0, R0, 0x1, RZ, 0xc0, !PT ;  /* 0x0000000100001812 */ /* 0x000fe400078ec0ff */
[----:B------:R-:W-:Y:S02]  /*5c20*/  CS2R R48, SRZ ;  /* 0x0000000000307805 */ /* 0x000fe4000001ff00 */
[----:B------:R-:W-:Y:S02]  /*5c30*/  SHF.L.U32 R3, R68, 0x1f, RZ ;  /* 0x0000001f44037819 */ /* 0x000fe400000006ff */
[----:B------:R-:W-:Y:S02]  /*5c40*/  CS2R R42, SRZ ;  /* 0x00000000002a7805 */ /* 0x000fe4000001ff00 */
[----:B------:R-:W-:Y:S02]  /*5c50*/  ISETP.NE.U32.OR P5, PT, R0, 0x1, !P1 ;  /* 0x000000010000780c */ /* 0x000fe40004fa5470 */
[----:B------:R-:W-:Y:S02]  /*5c60*/  CS2R R40, SRZ ;  /* 0x0000000000287805 */ /* 0x000fe4000001ff00 */
[----:B------:R-:W-:Y:S02]  /*5c70*/  PLOP3.LUT P2, PT, PT, PT, UP1, 0x80, 0x8 ;  /* 0x000000000008781c */ /* 0x000fe40003f4f018 */
[----:B------:R-:W-:Y:S02]  /*5c80*/  LEA.HI R34, R31, R31, RZ, 0x1 ;  /* 0x0000001f1f227211 */ /* 0x000fe400078f08ff */
[----:B------:R-:W-:Y:S02]  /*5c90*/  LOP3.LUT P4, R72, R60, 0xff, RZ, 0xc0, !PT ;  /* 0x000000ff3c487812 */ /* 0x000fe4000788c0ff */
[----:B------:R-:W-:Y:S02]  /*5ca0*/  SEL R4, RZ, 0xffffffff, P3 ;  /* 0xffffffffff047807 */ /* 0x000fe40001800000 */
[----:B------:R-:W-:Y:S02]  /*5cb0*/  P2R R74, PR, RZ, 0x20 ;  /* 0x00000020ff4a7803 */ /* 0x000fe40000000000 */
[----:B------:R-:W-:Y:S03]  /*5cc0*/  @P5 SHF.L.U32 R0, R45, 0x1f, RZ ;  /* 0x0000001f2d005819 */ /* 0x000fe600000006ff */
[----:B------:R-:W-:Y:S01]  /*5cd0*/  @P2 SEL R4, R5, R4, !P4 ;  /* 0x0000000405042207 */ /* 0x000fe20006000000 */
[----:B------:R1:W3:Y:S03]  /*5ce0*/  @P5 SYNCS.PHASECHK.TRANS64.TRYWAIT P1, [R2+URZ+0xd0], R0 ;  /* 0x0000d000020055a7 */ /* 0x0002e600080211ff */
[----:B------:R-:W-:Y:S04]  /*5cf0*/  LOP3.LUT R4, R4, 0x1, RZ, 0xc0, !PT ;  /* 0x0000000104047812 */ /* 0x000fe800078ec0ff */
[----:B------:R-:W-:Y:S04]  /*5d00*/  ISETP.NE.U32.AND P2, PT, R4, 0x1, PT ;  /* 0x000000010400780c */ /* 0x000fe80003f45070 */
[----:B------:R-:W-:Y:S01]  /*5d10*/  P2R R76, PR, RZ, 0x4 ;  /* 0x00000004ff4c7803 */ /* 0x000fe20000000000 */
[----:B------:R4:W2:Y:S01]  /*5d20*/  SYNCS.PHASECHK.TRANS64.TRYWAIT P0, [R44+URZ+0x130], R3 ;  /* 0x000130032c0075a7 */ /* 0x0008a200080011ff */
[C---:B-1----:R-:W-:Y:S01]  /*5d30*/  IMAD.SHL.U32 R0, R34.reuse, 0x20, RZ ;  /* 0x0000002022007824 */ /* 0x042fe200078e00ff */
[----:B------:R-:W-:Y:S04]  /*5d40*/  LOP3.LUT R34, R34, 0xffe, RZ, 0xc0, !PT ;  /* 0x00000ffe22227812 */ /* 0x000fe800078ec0ff */
[----:B------:R-:W-:Y:S01]  /*5d50*/  LOP3.LUT R0, R0, 0xffffffc0, RZ, 0xc0, !PT ;  /* 0xffffffc000007812 */ /* 0x000fe200078ec0ff */
[----:B------:R-:W-:Y:S04]  /*5d60*/  IMAD.IADD R34, R31, 0x1, -R34 ;  /* 0x000000011f227824 */ /* 0x000fe800078e0a22 */
[----:B------:R-:W-:Y:S04]  /*5d70*/  IMAD.IADD R0, R32, 0x1, R0 ;  /* 0x0000000120007824 */ /* 0x000fe800078e0200 */
[----:B------:R-:W-:Y:S01]  /*5d80*/  IMAD R34, R34, 0x100000, R0 ;  /* 0x0010000022227824 */ /* 0x000fe200078e0200 */
[----:B---3--:R-:W-:Y:S01]  /*5d90*/  @P5 SEL R47, RZ, 0x1, !P1 ;  /* 0x00000001ff2f5807 */ /* 0x008fe20004800000 */
[----:B----4-:R-:W-:Y:S06]  /*5da0*/  @!P5 BRA `(.L_x_97) ;  /* 0x000000000068d947 */ /* 0x010fec0003800000 */
[----:B------:R-:W-:Y:S01]  /*5db0*/  HFMA2 R43, -RZ, RZ, 0, 0 ;  /* 0x00000000ff2b7431 */ /* 0x000fe200000001ff */
[----:B------:R-:W-:Y:S01]  /*5dc0*/  ISETP.NE.AND P1, PT, R47, RZ, PT ;  /* 0x000000ff2f00720c */ /* 0x000fe20003f25270 */
[----:B------:R-:W-:Y:S01]  /*5dd0*/  IMAD.U32 R0, RZ, RZ, UR56 ;  /* 0x00000038ff007e24 */ /* 0x000fe2000f8e00ff */
[----:B------:R-:W-:Y:S11]  /*5de0*/  BSSY B0, `(.L_x_98) ;  /* 0x0000005000007945 */ /* 0x000ff60003800000 */
[----:B------:R-:W-:Y:S05]  /*5df0*/  @P1 BRA `(.L_x_99) ;  /* 0x00000000000c1947 */ /* 0x000fea0003800000 */
[----:B------:R-:W-:Y:S04]  /*5e00*/  SHF.L.U32 R4, R45, 0x1f, RZ ;  /* 0x0000001f2d047819 */ /* 0x000fe800000006ff */
[----:B------:R-:W1:Y:S02]  /*5e10*/  SYNCS.PHASECHK.TRANS64.TRYWAIT P1, [R2+URZ+0xd0], R4 ;  /* 0x0000d004020075a7 */ /* 0x000e6400080211ff */
[----:B-1----:R-:W-:Y:S05]  /*5e20*/  @!P1 BRA `(.L_x_100) ;  /* 0x0000002000749947 */ /* 0x002fea0003800000 */
.L_x_99:
[----:B------:R-:W-:Y:S05]  /*5e30*/  BSYNC B0 ;  /* 0x0000000000007941 */ /* 0x000fea0003800000 */
.L_x_98:
[----:B------:R-:W-:Y:S01]  /*5e40*/  ISETP.NE.AND P1, PT, R76, RZ, PT ;  /* 0x000000ff4c00720c */ /* 0x000fe20003f25270 */
[----:B------:R-:W-:Y:S01]  /*5e50*/  IMAD.MOV.U32 R42, RZ, RZ, RZ ;  /* 0x000000ffff2a7224 */ /* 0x000fe200078e00ff */
[----:B------:R-:W-:Y:S02]  /*5e60*/  CS2R R40, SRZ ;  /* 0x0000000000287805 */ /* 0x000fe4000001ff00 */
[----:B------:R-:W-:Y:S02]  /*5e70*/  CS2R R50, SRZ ;  /* 0x0000000000327805 */ /* 0x000fe4000001ff00 */
[----:B------:R-:W-:Y:S07]  /*5e80*/  CS2R R48, SRZ ;  /* 0x0000000000307805 */ /* 0x000fee000001ff00 */
[----:B-1----:R-:W-:Y:S01]  /*5e90*/  @P1 IMAD R2, R0, 0x800, R64 ;  /* 0x0000080000021824 */ /* 0x002fe200078e0240 */
[----:B------:R-:W-:Y:S05]  /*5ea0*/  @P1 WARPSYNC.ALL ;  /* 0x0000000000001948 */ /* 0x000fea0003800000 */
[----:B------:R-:W-:Y:S01]  /*5eb0*/  @P1 LEA R2, R2, UR48, 0x1 ;  /* 0x0000003002021c11 */ /* 0x000fe2000f8e08ff */
[----:B------:R-:W-:Y:S04]  /*5ec0*/  UIADD3 UR5, UPT, UPT, UR56, 0x1, URZ ;  /* 0x0000000138057890 */ /* 0x000fe8000fffe0ff */
[----:B------:R1:W3:Y:S01]  /*5ed0*/  @P1 LDSM.16.M88.4 R40, [R2+0x200] ;  /* 0x000200000228183b */ /* 0x0002e20000000200 */
[----:B------:R-:W-:Y:S01]  /*5ee0*/  UISETP.NE.AND UP0, UPT, UR5, 0x3, UPT ;  /* 0x000000030500788c */ /* 0x000fe2000bf05270 */
[----:B------:R-:W-:Y:S03]  /*5ef0*/  @P1 IMAD R0, R69, 0x2, R2 ;  /* 0x0000000245001824 */ /* 0x000fe600078e0202 */
[----:B------:R-:W-:Y:S02]  /*5f00*/  USEL UR4, URZ, 0x1, UP0 ;  /* 0x00000001ff047887 */ /* 0x000fe40008000000 */
[----:B------:R1:W4:Y:S01]  /*5f10*/  @P1 LDSM.16.M88.4 R48, [R0+0x200] ;  /* 0x000200000030183b */ /* 0x0003220000000200 */
[----:B------:R-:W-:Y:S03]  /*5f20*/  USEL UR5, UR5, URZ, UP0 ;  /* 0x000000ff05057287 */ /* 0x000fe60008000000 */
[----:B------:R-:W-:Y:S03]  /*5f30*/  LOP3.LUT R45, R45, UR4, RZ, 0x3c, !PT ;  /* 0x000000042d2d7c12 */ /* 0x000fe6000f8e3cff */
[----:B------:R-:W-:Y:S02]  /*5f40*/  IMAD.U32 R46, RZ, RZ, UR5 ;  /* 0x00000005ff2e7e24 */ /* 0x000fe4000f8e00ff */
.L_x_97:
[----:B------:R-:W-:Y:S05]  /*5f50*/  BSYNC B1 ;  /* 0x0000000000017941 */ /* 0x000fea0003800000 */
.L_x_96:
[----:B-1----:R-:W-:Y:S04]  /*5f60*/  SHF.R.U32.HI R0, RZ, 0x15, R34 ;  /* 0x00000015ff007819 */ /* 0x002fe80000011622 */
[----:B------:R-:W-:Y:S01]  /*5f70*/  LOP3.LUT P1, RZ, R0, 0x3, R65, 0x48, !PT ;  /* 0x0000000300ff7812 */ /* 0x000fe20007824841 */
[----:B------:R-:W-:Y:S01]  /*5f80*/  @!UPT UIADD3 URZ, UPT, UPT, URZ, URZ, URZ ;  /* 0x000000fffffff290 */ /* 0x000fe2000fffe0ff */
[----:B--2---:R-:W-:Y:S11]  /*5f90*/  @P0 BRA `(.L_x_101) ;  /* 0x0000000000080947 */ /* 0x004ff60003800000 */
[----:B------:R-:W1:Y:S02]  /*5fa0*/  SYNCS.PHASECHK.TRANS64.TRYWAIT P0, [R44+URZ+0x130], R3 ;  /* 0x000130032c0075a7 */ /* 0x000e6400080011ff */
[----:B-1----:R-:W-:Y:S05]  /*5fb0*/  @!P0 BRA `(.L_x_102) ;  /* 0x0000002000248947 */ /* 0x002fea0003800000 */
.L_x_101:
[----:B------:R-:W-:Y:S05]  /*5fc0*/  @!P1 BRA `(.L_x_103) ;  /* 0x0000000000409947 */ /* 0x000fea0003800000 */
[----:B------:R-:W2:Y:S01]  /*5fd0*/  LDCU.64 UR8, c[0x4][0x70] ;  /* 0x01000e00ff0877ac */ /* 0x000ea20008000a00 */
[----:B-1----:R-:W-:Y:S01]  /*5fe0*/  MOV R3, 0x0 ;  /* 0x0000000000037802 */ /* 0x002fe20000000f00 */
[----:B------:R-:W-:Y:S02]  /*5ff0*/  HFMA2 R12, -RZ, RZ, 0, 5.9604644775390625e-08 ;  /* 0x00000001ff0c7431 */ /* 0x000fe400000001ff */
[----:B------:R-:W-:Y:S02]  /*6000*/  IMAD.MOV.U32 R8, RZ, RZ, 0x192 ;  /* 0x00000192ff087424 */ /* 0x000fe400078e00ff */
[----:B------:R-:W-:Y:S01]  /*6010*/  IMAD.MOV.U32 R13, RZ, RZ, RZ ;  /* 0x000000ffff0d7224 */ /* 0x000fe200078e00ff */
[----:B------:R-:W1:Y:S01]  /*6020*/  LDCU.64 UR6, c[0x4][0x78] ;  /* 0x01000f00ff0677ac */ /* 0x000e620008000a00 */
[----:B------:R-:W3:Y:S01]  /*6030*/  LDC.64 R2, c[0x4][R3] ;  /* 0x0100000003027b82 */ /* 0x000ee20000000a00 */
[----:B------:R-:W5:Y:S01]  /*6040*/  LDCU.64 UR4, c[0x4][0x10] ;  /* 0x01000200ff0477ac */ /* 0x000f620008000a00 */
[----:B--2---:R-:W-:Y:S01]  /*6050*/  MOV R5, UR9 ;  /* 0x0000000900057c02 */ /* 0x004fe20008000f00 */
[----:B------:R-:W-:Y:S01]  /*6060*/  IMAD.U32 R4, RZ, RZ, UR8 ;  /* 0x00000008ff047e24 */ /* 0x000fe2000f8e00ff */
[----:B-1----:R-:W-:Y:S01]  /*6070*/  MOV R7, UR7 ;  /* 0x0000000700077c02 */ /* 0x002fe20008000f00 */
[----:B------:R-:W-:Y:S01]  /*6080*/  IMAD.U32 R6, RZ, RZ, UR6 ;  /* 0x00000006ff067e24 */ /* 0x000fe2000f8e00ff */
[----:B-----5:R-:W-:Y:S01]  /*6090*/  MOV R11, UR5 ;  /* 0x00000005000b7c02 */ /* 0x020fe20008000f00 */
[----:B------:R-:W-:Y:S02]  /*60a0*/  IMAD.U32 R10, RZ, RZ, UR4 ;  /* 0x00000004ff0a7e24 */ /* 0x000fe4000f8e00ff */
[----:B------:R-:W-:Y:S07]  /*60b0*/  LEPC R20, `(.L_x_103) ;  /* 0x000000001014794e */ /* 0x000fee0000000000 */
[----:B---34-:R-:W-:Y:S05]  /*60c0*/  CALL.ABS.NOINC R2 ;  /* 0x0000000002007343 */ /* 0x018fea0003c00000 */
.L_x_103:
[----:B------:R-:W-:Y:S05]  /*60d0*/  WARPSYNC.ALL ;  /* 0x0000000000007948 */ /* 0x000fea0003800000 */
[----:B------:R-:W-:Y:S01]  /*60e0*/  R2UR UR4, R34 ;  /* 0x00000000220472ca */ /* 0x000fe200000e0000 */
[----:B-1-3--:R-:W-:Y:S01]  /*60f0*/  HADD2.F32 R3, -RZ, R40.H0_H0 ;  /* 0x20000028ff037230 */ /* 0x00afe20000004100 */
[----:B------:R-:W-:Y:S01]  /*6100*/  SHF.L.U32 R75, R69, 0x1, RZ ;  /* 0x00000001454b7819 */ /* 0x000fe200000006ff */
[----:B------:R-:W-:Y:S01]  /*6110*/  HADD2.F32 R20, -RZ, R42.H0_H0 ;  /* 0x2000002aff147230 */ /* 0x000fe20000004100 */
[----:B------:R-:W-:Y:S01]  /*6120*/  ISETP.NE.AND P0, PT, R70, RZ, PT ;  /* 0x000000ff4600720c */ /* 0x000fe20003f05270 */
[----:B------:R-:W-:Y:S08]  /*6130*/  BSSY.RECONVERGENT B0, `(.L_x_104) ;  /* 0x000004d000007945 */ /* 0x000ff00003800200 */
[----:B------:R-:W1:Y:S02]  /*6140*/  LDTM.16dp256bit.x4 R4, tmem[UR4] ;  /* 0x00000004000479ee */ /* 0x000e640008120000 */
[C---:B-1----:R-:W-:Y:S01]  /*6150*/  FMUL R0, R33.reuse, R4 ;  /* 0x0000000421007220 */ /* 0x042fe20000400000 */
[----:B------:R-:W-:Y:S02]  /*6160*/  HADD2.F32 R4, -RZ, R40.H1_H1 ;  /* 0x30000028ff047230 */ /* 0x000fe40000004100 */
[----:B------:R-:W-:Y:S01]  /*6170*/  FMUL R2, R33, R5 ;  /* 0x0000000521027220 */ /* 0x000fe20000400000 */
[--C-:B------:R-:W-:Y:S02]  /*6180*/  HADD2.F32 R5, -RZ, R41.reuse.H0_H0 ;  /* 0x20000029ff057230 */ /* 0x100fe40000004100 */
[----:B------:R-:W-:Y:S01]  /*6190*/  FFMA R0, R35, R3, R0 ;  /* 0x0000000323007223 */ /* 0x000fe20000000000 */
[----:B------:R-:W-:Y:S01]  /*61a0*/  FMUL R3, R33, R6 ;  /* 0x0000000621037220 */ /* 0x000fe20000400000 */
[----:B------:R-:W-:Y:S02]  /*61b0*/  HADD2.F32 R6, -RZ, R41.H1_H1 ;  /* 0x30000029ff067230 */ /* 0x000fe40000004100 */
[----:B------:R-:W-:Y:S01]  /*61c0*/  FFMA R2, R35, R4, R2 ;  /* 0x0000000423027223 */ /* 0x000fe20000000002 */
[----:B------:R-:W-:Y:S01]  /*61d0*/  FMUL R7, R33, R7 ;  /* 0x0000000721077220 */ /* 0x000fe20000400000 */
[----:B------:R-:W-:Y:S01]  /*61e0*/  FFMA R3, R35, R5, R3 ;  /* 0x0000000523037223 */ /* 0x000fe20000000003 */
[C---:B------:R-:W-:Y:S01]  /*61f0*/  FMUL R4, R33.reuse, R8 ;  /* 0x0000000821047220 */ /* 0x040fe20000400000 */
[----:B------:R-:W-:Y:S01]  /*6200*/  FMUL R5, R33, R9 ;  /* 0x0000000921057220 */ /* 0x000fe20000400000 */
[----:B------:R-:W-:Y:S01]  /*6210*/  F2FP.F16.F32.PACK_AB R36, R2, R0 ;  /* 0x000000000224723e */ /* 0x000fe200000000ff */
[C---:B------:R-:W-:Y:S01]  /*6220*/  FFMA R7, R35.reuse, R6, R7 ;  /* 0x0000000623077223 */ /* 0x040fe20000000007 */
[----:B------:R-:W-:Y:S02]  /*6230*/  HADD2.F32 R0, -RZ, R42.H1_H1 ;  /* 0x3000002aff007230 */ /* 0x000fe40000004100 */
[----:B------:R-:W-:Y:S01]  /*6240*/  FFMA R4, R35, R20, R4 ;  /* 0x0000001423047223 */ /* 0x000fe20000000004 */
[--C-:B------:R-:W-:Y:S02]  /*6250*/  HADD2.F32 R2, -RZ, R43.reuse.H0_H0 ;  /* 0x2000002bff027230 */ /* 0x100fe40000004100 */
[----:B------:R-:W-:Y:S01]  /*6260*/  FMUL R6, R33, R10 ;  /* 0x0000000a21067220 */ /* 0x000fe20000400000 */
[----:B------:R-:W-:Y:S01]  /*6270*/  F2FP.F16.F32.PACK_AB R37, R7, R3 ;  /* 0x000000030725723e */ /* 0x000fe200000000ff */
[----:B------:R-:W-:Y:S02]  /*6280*/  HADD2.F32 R3, -RZ, R43.H1_H1 ;  /* 0x3000002bff037230 */ /* 0x000fe40000004100 */
[----:B------:R-:W-:Y:S01]  /*6290*/  FFMA R5, R35, R0, R5 ;  /* 0x0000000023057223 */ /* 0x000fe20000000005 */
[C---:B------:R-:W-:Y:S01]  /*62a0*/  FMUL R11, R33.reuse, R11 ;  /* 0x0000000b210b7220 */ /* 0x040fe20000400000 */
[--C-:B----4-:R-:W-:Y:S02]  /*62b0*/  HADD2.F32 R7, -RZ, R48.reuse.H0_H0 ;  /* 0x20000030ff077230 */ /* 0x110fe40000004100 */
[C---:B------:R-:W-:Y:S01]  /*62c0*/  FMUL R8, R33.reuse, R12 ;  /* 0x0000000c21087220 */ /* 0x040fe20000400000 */
[----:B------:R-:W-:Y:S02]  /*62d0*/  HADD2.F32 R0, -RZ, R48.H1_H1 ;  /* 0x30000030ff007230 */ /* 0x000fe40000004100 */
[----:B------:R-:W-:Y:S01]  /*62e0*/  FMUL R9, R33, R13 ;  /* 0x0000000d21097220 */ /* 0x000fe20000400000 */
[C---:B------:R-:W-:Y:S01]  /*62f0*/  FFMA R6, R35.reuse, R2, R6 ;  /* 0x0000000223067223 */ /* 0x040fe20000000006 */
[C---:B------:R-:W-:Y:S01]  /*6300*/  FFMA R11, R35.reuse, R3, R11 ;  /* 0x00000003230b7223 */ /* 0x040fe2000000000b */
[C---:B------:R-:W-:Y:S01]  /*6310*/  FFMA R8, R35.reuse, R7, R8 ;  /* 0x0000000723087223 */ /* 0x040fe20000000008 */
[----:B------:R-:W-:Y:S01]  /*6320*/  FFMA R9, R35, R0, R9 ;  /* 0x0000000023097223 */ /* 0x000fe20000000009 */
[--C-:B------:R-:W-:Y:S02]  /*6330*/  HADD2.F32 R2, -RZ, R49.reuse.H0_H0 ;  /* 0x20000031ff027230 */ /* 0x100fe40000004100 */
[C---:B------:R-:W-:Y:S01]  /*6340*/  FMUL R10, R33.reuse, R14 ;  /* 0x0000000e210a7220 */ /* 0x040fe20000400000 */
[----:B------:R-:W-:Y:S02]  /*6350*/  HADD2.F32 R0, -RZ, R49.H1_H1 ;  /* 0x30000031ff007230 */ /* 0x000fe40000004100 */
[----:B------:R-:W-:Y:S01]  /*6360*/  FMUL R15, R33, R15 ;  /* 0x0000000f210f7220 */ /* 0x000fe20000400000 */
[----:B------:R-:W-:Y:S01]  /*6370*/  F2FP.F16.F32.PACK_AB R38, R5, R4 ;  /* 0x000000040526723e */ /* 0x000fe200000000ff */
[----:B------:R-:W-:Y:S01]  /*6380*/  FFMA R10, R35, R2, R10 ;  /* 0x00000002230a7223 */ /* 0x000fe2000000000a */
[----:B------:R-:W-:Y:S01]  /*6390*/  FMUL R12, R33, R16 ;  /* 0x00000010210c7220 */ /* 0x000fe20000400000 */
[----:B------:R-:W-:Y:S01]  /*63a0*/  FFMA R15, R35, R0, R15 ;  /* 0x00000000230f7223 */ /* 0x000fe2000000000f */
[--C-:B------:R-:W-:Y:S01]  /*63b0*/  HADD2.F32 R0, -RZ, R50.reuse.H0_H0 ;  /* 0x20000032ff007230 */ /* 0x100fe20000004100 */
[----:B------:R-:W-:Y:S01]  /*63c0*/  MOV R5, UR56 ;  /* 0x0000003800057c02 */ /* 0x000fe20008000f00 */
[----:B------:R-:W-:Y:S02]  /*63d0*/  HADD2.F32 R2, -RZ, R50.H1_H1 ;  /* 0x30000032ff027230 */ /* 0x000fe40000004100 */
[C---:B------:R-:W-:Y:S01]  /*63e0*/  FMUL R13, R33.reuse, R17 ;  /* 0x00000011210d7220 */ /* 0x040fe20000400000 */
[--C-:B------:R-:W-:Y:S02]  /*63f0*/  HADD2.F32 R3, -RZ, R51.reuse.H0_H0 ;  /* 0x20000033ff037230 */ /* 0x100fe40000004100 */
[C---:B------:R-:W-:Y:S01]  /*6400*/  FMUL R14, R33.reuse, R18 ;  /* 0x00000012210e7220 */ /* 0x040fe20000400000 */
[----:B------:R-:W-:Y:S02]  /*6410*/  HADD2.F32 R4, -RZ, R51.H1_H1 ;  /* 0x30000033ff047230 */ /* 0x000fe40000004100 */
[----:B------:R-:W-:Y:S01]  /*6420*/  FMUL R19, R33, R19 ;  /* 0x0000001321137220 */ /* 0x000fe20000400000 */
[----:B------:R-:W-:Y:S01]  /*6430*/  FFMA R12, R35, R0, R12 ;  /* 0x00000000230c7223 */ /* 0x000fe2000000000c */
[----:B------:R-:W-:Y:S01]  /*6440*/  LEA R5, R5, R64, 0xb ;  /* 0x0000004005057211 */ /* 0x000fe200078e58ff */
[C---:B------:R-:W-:Y:S01]  /*6450*/  FFMA R13, R35.reuse, R2, R13 ;  /* 0x00000002230d7223 */ /* 0x040fe2000000000d */
[C---:B------:R-:W-:Y:S01]  /*6460*/  FFMA R14, R35.reuse, R3, R14 ;  /* 0x00000003230e7223 */ /* 0x040fe2000000000e */
[----:B------:R-:W-:Y:S01]  /*6470*/  FFMA R19, R35, R4, R19 ;  /* 0x0000000423137223 */ /* 0x000fe20000000013 */
[----:B------:R-:W-:Y:S02]  /*6480*/  F2FP.F16.F32.PACK_AB R39, R11, R6 ;  /* 0x000000060b27723e */ /* 0x000fe400000000ff */
[----:B------:R-:W-:Y:S02]  /*6490*/  LEA R5, R5, UR48, 0x1 ;  /* 0x0000003005057c11 */ /* 0x000fe4000f8e08ff */
[----:B------:R-:W-:Y:S02]  /*64a0*/  F2FP.F16.F32.PACK_AB R8, R9, R8 ;  /* 0x000000080908723e */ /* 0x000fe400000000ff */
[----:B------:R-:W-:Y:S01]  /*64b0*/  F2FP.F16.F32.PACK_AB R9, R15, R10 ;  /* 0x0000000a0f09723e */ /* 0x000fe200000000ff */
[----:B------:R1:W-:Y:S01]  /*64c0*/  STSM.16.M88.4 [R5+0x200], R36 ;  /* 0x0002002405007844 */ /* 0x0003e20000000200 */
[----:B------:R-:W-:Y:S02]  /*64d0*/  F2FP.F16.F32.PACK_AB R10, R13, R12 ;  /* 0x0000000c0d0a723e */ /* 0x000fe400000000ff */
[----:B------:R-:W-:Y:S02]  /*64e0*/  F2FP.F16.F32.PACK_AB R11, R19, R14 ;  /* 0x0000000e130b723e */ /* 0x000fe400000000ff */
[----:B------:R-:W-:Y:S05]  /*64f0*/  IADD3 R0, PT, PT, R75, 0x200, R5 ;  /* 0x000002004b007810 */ /* 0x000fea0007ffe005 */
[----:B------:R1:W-:Y:S01]  /*6500*/  STSM.16.M88.4 [R0], R8 ;  /* 0x0000000800007844 */ /* 0x0003e20000000200 */
[----:B------:R-:W-:Y:S01]  /*6510*/  @!PT LDS RZ, [RZ] ;  /* 0x00000000fffff984 */ /* 0x000fe20000000800 */
[----:B------:R-:W-:Y:S01]  /*6520*/  @!PT LDS RZ, [RZ] ;  /* 0x00000000fffff984 */ /* 0x000fe20000000800 */
[----:B------:R-:W-:Y:S01]  /*6530*/  @!PT LDS RZ, [RZ] ;  /* 0x00000000fffff984 */ /* 0x000fe20000000800 */
[----:B------:R-:W-:Y:S01]  /*6540*/  @!PT LDS RZ, [RZ] ;  /* 0x00000000fffff984 */ /* 0x000fe20000000800 */
[----:B------:R2:W-:Y:S07]  /*6550*/  MEMBAR.ALL.CTA ;  /* 0x0000000000007992 */ /* 0x0005ee0000008000 */
[----:B--2---:R-:W2:Y:S02]  /*6560*/  FENCE.VIEW.ASYNC.S ;  /* 0x00000000000073c6 */ /* 0x004ea40000000000 */
[----:B--2---:R-:W-:Y:S06]  /*6570*/  BAR.SYNC.DEFER_BLOCKING 0x1, 0x80 ;  /* 0x0042000000007b1d */ /* 0x004fec0000010000 */
[----:B------:R-:W-:Y:S05]  /*6580*/  @P0 BRA `(.L_x_105) ;  /* 0x00000000001c0947 */ /* 0x000fea0003800000 */
[----:B------:R-:W-:Y:S02]  /*6590*/  UIADD3 UR6, UP0, UPT, UR54, 0x680, URZ ;  /* 0x0000068036067890 */ /* 0x000fe4000ff1e0ff */
[----:B------:R-:W-:Y:S02]  /*65a0*/  ULEA UR4, UR56, UR48, 0xc ;  /* 0x0000003038047291 */ /* 0x000fe4000f8e60ff */
[----:B------:R-:W-:Y:S02]  /*65b0*/  UIADD3.X UR7, UPT, UPT, URZ, UR55, URZ, UP0, !UPT ;  /* 0x00000037ff077290 */ /* 0x000fe400087fe4ff */
[----:B------:R-:W-:Y:S01]  /*65c0*/  UIADD3 UR40, UPT, UPT, UR4, 0x200, URZ ;  /* 0x0000020004287890 */ /* 0x000fe2000fffe0ff */
[----:B------:R-:W-:Y:S08]  /*65d0*/  UMOV UR43, UR36 ;  /* 0x00000024002b7c82 */ /* 0x000ff00008000000 */
[----:B------:R2:W-:Y:S02]  /*65e0*/  UTMASTG.3D [UR40], [UR6] ;  /* 0x00000028060073b5 */ /* 0x0005e40008010000 */
[----:B--2---:R0:W-:Y:S02]  /*65f0*/  UTMACMDFLUSH ;  /* 0x00000000000079b7 */ /* 0x0041e40000000000 */
.L_x_105:
[----:B------:R-:W-:Y:S05]  /*6600*/  BSYNC.RECONVERGENT B0 ;  /* 0x0000000000007941 */ /* 0x000fea0003800200 */
.L_x_104:
[----:B------:R-:W-:Y:S01]  /*6610*/  UIADD3 UR40, UPT, UPT, UR56, 0x1, URZ ;  /* 0x0000000138287890 */ /* 0x000fe2000fffe0ff */
[----:B------:R-:W-:Y:S03]  /*6620*/  BSSY.RECONVERGENT B0, `(.L_x_106) ;  /* 0x0000005000007945 */ /* 0x000fe60003800200 */
[----:B------:R-:W-:Y:S04]  /*6630*/  UISETP.NE.AND UP0, UPT, UR40, 0x3, UPT ;  /* 0x000000032800788c */ /* 0x000fe8000bf05270 */
[----:B------:R-:W-:Y:S01]  /*6640*/  USEL UR43, UR40, URZ, UP0 ;  /* 0x000000ff282b7287 */ /* 0x000fe20008000000 */
[----:B------:R-:W-:Y:S11]  /*6650*/  @P0 BRA `(.L_x_107) ;  /* 0x0000000000040947 */ /* 0x000ff60003800000 */
[----:B------:R-:W-:Y:S04]  /*6660*/  DEPBAR.LE SB0, 0x1 ;  /* 0x000080400000791a */ /* 0x000fe80000000000 */
.L_x_107:
[----:B------:R-:W-:Y:S05]  /*6670*/  BSYNC.RECONVERGENT B0 ;  /* 0x0000000000007941 */ /* 0x000fea0003800200 */
.L_x_106:
[----:B------:R-:W-:Y:S01]  /*6680*/  BAR.SYNC.DEFER_BLOCKING 0x1, 0x80 ;  /* 0x0042000000007b1d */ /* 0x000fe20000010000 */
[----:B------:R-:W-:Y:S01]  /*6690*/  ISETP.NE.AND P1, PT, R74, RZ, PT ;  /* 0x000000ff4a00720c */ /* 0x000fe20003f25270 */
[----:B------:R-:W-:Y:S01]  /*66a0*/  UISETP.NE.AND UP0, UPT, UR50, URZ, UPT ;  /* 0x000000ff3200728c */ /* 0x000fe2000bf05270 */
[----:B------:R-:W-:Y:S11]  /*66b0*/  LEA R2, R46, UR48, 0x3 ;  /* 0x000000302e027c11 */ /* 0x000ff6000f8e18ff */
[----:B------:R-:W-:Y:S01]  /*66c0*/  @P1 SHF.L.U32 R3, R45, 0x1f, RZ ;  /* 0x0000001f2d031819 */ /* 0x000fe200000006ff */
[----:B------:R-:W-:Y:S06]  /*66d0*/  BRA.U !UP0, `(.L_x_108) ;  /* 0x0000000108247547 */ /* 0x000fec000b800000 */
[----:B------:R-:W-:Y:S01]  /*66e0*/  IMAD.U32 R4, RZ, RZ, UR49 ;  /* 0x00000031ff047e24 */ /* 0x000fe2000f8e00ff */
[----:B-1----:R-:W-:Y:S01]  /*66f0*/  MOV R0, UR37 ;  /* 0x0000002500007c02 */ /* 0x002fe20008000f00 */
[----:B------:R-:W-:Y:S03]  /*6700*/  UIADD3 UR49, UPT, UPT, UR49, 0x1, URZ ;  /* 0x0000000131317890 */ /* 0x000fe6000fffe0ff */
[----:B------:R-:W-:Y:S01]  /*6710*/  @P1 LEA R4, R4, UR48, 0x3 ;  /* 0x0000003004041c11 */ /* 0x000fe2000f8e18ff */
[----:B------:R-:W-:Y:S04]  /*6720*/  UISETP.NE.AND UP0, UPT, UR49, 0x3, UPT ;  /* 0x000000033100788c */ /* 0x000fe8000bf05270 */
[----:B------:R-:W-:Y:S01]  /*6730*/  @P1 VIADD R4, R4, 0xe8 ;  /* 0x000000e804041836 */ /* 0x000fe20000000000 */
[----:B------:R-:W-:Y:S04]  /*6740*/  USEL UR49, UR49, URZ, UP0 ;  /* 0x000000ff31317287 */ /* 0x000fe80008000000 */
[----:B------:R-:W-:Y:S04]  /*6750*/  @P1 PRMT R0, R0, 0x654, R4 ;  /* 0x0000065400001816 */ /* 0x000fe80000000004 */
[----:B------:R2:W-:Y:S04]  /*6760*/  @P1 SYNCS.ARRIVE.TRANS64.RED.A1T0 RZ, [R0+URZ], RZ ;  /* 0x000000ff00ff19a7 */ /* 0x0005e800081004ff */
.L_x_108:
[----:B------:R-:W3:Y:S01]  /*6770*/  @P1 SYNCS.PHASECHK.TRANS64.TRYWAIT P0, [R2+URZ+0xd0], R3 ;  /* 0x0000d003020015a7 */ /* 0x000ee200080011ff */
[----:B------:R-:W-:Y:S01]  /*6780*/  BSSY B1, `(.L_x_109) ;  /* 0x0000013000017945 */ /* 0x000fe20003800000 */
[----:B---3--:R-:W-:Y:S03]  /*6790*/  @P1 SEL R47, RZ, 0x1, !P0 ;  /* 0x00000001ff2f1807 */ /* 0x008fe60004000000 */
[----:B------:R-:W-:Y:S05]  /*67a0*/  @!P1 BRA `(.L_x_110) ;  /* 0x0000000000409947 */ /* 0x000fea0003800000 */
[----:B------:R-:W-:Y:S01]  /*67b0*/  ISETP.NE.AND P1, PT, R76, RZ, PT ;  /* 0x000000ff4c00720c */ /* 0x000fe20003f25270 */
[----:B------:R-:W-:Y:S01]  /*67c0*/  BSSY B0, `(.L_x_111) ;  /* 0x0000009000007945 */ /* 0x000fe20003800000 */
[----:B------:R-:W-:Y:S11]  /*67d0*/  ISETP.NE.AND P0, PT, R47, RZ, PT ;  /* 0x000000ff2f00720c */ /* 0x000ff60003f05270 */
[----:B------:R-:W-:Y:S05]  /*67e0*/  @P1 IMAD R3, R46, 0x800, R64 ;  /* 0x000008002e031824 */ /* 0x000fea00078e0240 */
[----:B------:R-:W-:Y:S05]  /*67f0*/  @P1 LEA R3, R3, UR48, 0x1 ;  /* 0x0000003003031c11 */ /* 0x000fea000f8e08ff */
[----:B-12---:R-:W-:Y:S01]  /*6800*/  @P1 IMAD.IADD R0, R75, 0x1, R3 ;  /* 0x000000014b001824 */ /* 0x006fe200078e0203 */
[----:B------:R-:W-:Y:S06]  /*6810*/  @P0 BRA `(.L_x_112) ;  /* 0x00000000000c0947 */ /* 0x000fec0003800000 */
[----:B------:R-:W-:Y:S04]  /*6820*/  SHF.L.U32 R45, R45, 0x1f, RZ ;  /* 0x0000001f2d2d7819 */ /* 0x000fe800000006ff */
[----:B------:R-:W1:Y:S02]  /*6830*/  SYNCS.PHASECHK.TRANS64.TRYWAIT P0, [R2+URZ+0xd0], R45 ;  /* 0x0000d02d020075a7 */ /* 0x000e6400080011ff */
[----:B-1----:R-:W-:Y:S05]  /*6840*/  @!P0 BRA `(.L_x_113) ;  /* 0x0000001800148947 */ /* 0x002fea0003800000 */
.L_x_112:
[----:B------:R-:W-:Y:S05]  /*6850*/  BSYNC B0 ;  /* 0x0000000000007941 */ /* 0x000fea0003800000 */
.L_x_111:
[----:B------:R-:W-:Y:S11]  /*6860*/  ISETP.NE.AND P0, PT, R76, RZ, PT ;  /* 0x000000ff4c00720c */ /* 0x000ff60003f05270 */
[----:B------:R-:W-:Y:S02]  /*6870*/  @!UPT UIADD3 URZ, UPT, UPT, URZ, URZ, URZ ;  /* 0x000000fffffff290 */ /* 0x000fe4000fffe0ff */
[----:B------:R-:W-:Y:S05]  /*6880*/  @P0 WARPSYNC.ALL ;  /* 0x0000000000000948 */ /* 0x000fea0003800000 */
[----:B------:R3:W4:Y:S04]  /*6890*/  @P0 LDSM.16.M88.4 R40, [R3+0x200] ;  /* 0x000200000328083b */ /* 0x0007280000000200 */
[----:B------:R3:W2:Y:S02]  /*68a0*/  @P0 LDSM.16.M88.4 R48, [R0+0x200] ;  /* 0x000200000030083b */ /* 0x0006a40000000200 */
.L_x_110:
[----:B------:R-:W-:Y:S05]  /*68b0*/  BSYNC B1 ;  /* 0x0000000000017941 */ /* 0x000fea0003800000 */
.L_x_109:
[----:B-123--:R-:W-:Y:S05]  /*68c0*/  VIADD R0, R34, 0x20 ;  /* 0x0000002022007836 */ /* 0x00efea0000000000 */
[----:B------:R-:W-:Y:S04]  /*68d0*/  SHF.R.U32.HI R0, RZ, 0x15, R0 ;  /* 0x00000015ff007819 */ /* 0x000fe80000011600 */
[----:B------:R-:W-:Y:S11]  /*68e0*/  LOP3.LUT P0, RZ, R0, 0x3, R65, 0x48, !PT ;  /* 0x0000000300ff7812 */ /* 0x000ff60007804841 */
[----:B------:R-:W-:Y:S02]  /*68f0*/  @!UPT UIADD3 URZ, UPT, UPT, URZ, URZ, URZ ;  /* 0x000000fffffff290 */ /* 0x000fe4000fffe0ff */
[----:B------:R-:W-:Y:S05]  /*6900*/  @!P0 BRA `(.L_x_114) ;  /* 0x0000000000408947 */ /* 0x000fea0003800000 */
[----:B------:R-:W1:Y:S01]  /*6910*/  LDCU.64 UR8, c[0x4][0x70] ;  /* 0x01000e00ff0877ac */ /* 0x000e620008000a00 */
[----:B------:R-:W-:Y:S01]  /*6920*/  MOV R3, 0x0 ;  /* 0x0000000000037802 */ /* 0x000fe20000000f00 */
[----:B------:R-:W-:Y:S02]  /*6930*/  HFMA2 R12, -RZ, RZ, 0, 5.9604644775390625e-08 ;  /* 0x00000001ff0c7431 */ /* 0x000fe400000001ff */
[----:B------:R-:W-:Y:S02]  /*6940*/  IMAD.MOV.U32 R8, RZ, RZ, 0x192 ;  /* 0x00000192ff087424 */ /* 0x000fe400078e00ff */
[----:B------:R-:W-:Y:S01]  /*6950*/  IMAD.MOV.U32 R13, RZ, RZ, RZ ;  /* 0x000000ffff0d7224 */ /* 0x000fe200078e00ff */
[----:B------:R-:W2:Y:S01]  /*6960*/  LDCU.64 UR6, c[0x4][0x78] ;  /* 0x01000f00ff0677ac */ /* 0x000ea20008000a00 */
[----:B------:R-:W3:Y:S01]  /*6970*/  LDC.64 R2, c[0x4][R3] ;  /* 0x0100000003027b82 */ /* 0x000ee20000000a00 */
[----:B------:R-:W5:Y:S01]  /*6980*/  LDCU.64 UR4, c[0x4][0x10] ;  /* 0x01000200ff0477ac */ /* 0x000f620008000a00 */
[----:B-1----:R-:W-:Y:S01]  /*6990*/  MOV R5, UR9 ;  /* 0x0000000900057c02 */ /* 0x002fe20008000f00 */
[----:B------:R-:W-:Y:S01]  /*69a0*/  IMAD.U32 R4, RZ, RZ, UR8 ;  /* 0x00000008ff047e24 */ /* 0x000fe2000f8e00ff */
[----:B--2---:R-:W-:Y:S01]  /*69b0*/  MOV R7, UR7 ;  /* 0x0000000700077c02 */ /* 0x004fe20008000f00 */
[----:B------:R-:W-:Y:S01]  /*69c0*/  IMAD.U32 R6, RZ, RZ, UR6 ;  /* 0x00000006ff067e24 */ /* 0x000fe2000f8e00ff */
[----:B-----5:R-:W-:Y:S01]  /*69d0*/  MOV R11, UR5 ;  /* 0x00000005000b7c02 */ /* 0x020fe20008000f00 */
[----:B------:R-:W-:Y:S02]  /*69e0*/  IMAD.U32 R10, RZ, RZ, UR4 ;  /* 0x00000004ff0a7e24 */ /* 0x000fe4000f8e00ff */
[----:B------:R-:W-:Y:S07]  /*69f0*/  LEPC R20, `(.L_x_114) ;  /* 0x000000001014794e */ /* 0x000fee0000000000 */
[----:B---34-:R-:W-:Y:S05]  /*6a00*/  CALL.ABS.NOINC R2 ;  /* 0x0000000002007343 */ /* 0x018fea0003c00000 */
.L_x_114:
[----:B------:R-:W-:Y:S01]  /*6a10*/  ISETP.NE.AND P0, PT, R70, RZ, PT ;  /* 0x000000ff4600720c */ /* 0x000fe20003f05270 */
[----:B------:R-:W-:Y:S05]  /*6a20*/  WARPSYNC.ALL ;  /* 0x0000000000007948 */ /* 0x000fea0003800000 */
[----:B------:R-:W-:Y:S01]  /*6a30*/  R2UR UR4, R34 ;  /* 0x00000000220472ca */ /* 0x000fe200000e0000 */
[--C-:B----4-:R-:W-:Y:S01]  /*6a40*/  HADD2.F32 R20, -RZ, R40.reuse.H0_H0 ;  /* 0x20000028ff147230 */ /* 0x110fe20000004100 */
[----:B------:R-:W-:Y:S01]  /*6a50*/  R2UR UR5, R44 ;  /* 0x000000002c0572ca */ /* 0x000fe200000e0000 */
[----:B------:R-:W-:Y:S01]  /*6a60*/  HADD2.F32 R21, -RZ, R40.H1_H1 ;  /* 0x30000028ff157230 */ /* 0x000fe20000004100 */
[----:B------:R-:W-:Y:S01]  /*6a70*/  BSSY.RECONVERGENT B0, `(.L_x_115) ;  /* 0x0000053000007945 */ /* 0x000fe20003800200 */
[--C-:B------:R-:W-:Y:S02]  /*6a80*/  HADD2.F32 R34, -RZ, R41.reuse.H0_H0 ;  /* 0x20000029ff227230 */ /* 0x100fe40000004100 */
[----:B------:R-:W-:Y:S02]  /*6a90*/  HADD2.F32 R36, -RZ, R41.H1_H1 ;  /* 0x30000029ff247230 */ /* 0x000fe40000004100 */
[--C-:B------:R-:W-:Y:S02]  /*6aa0*/  HADD2.F32 R37, -RZ, R42.reuse.H0_H0 ;  /* 0x2000002aff257230 */ /* 0x100fe40000004100 */
[----:B------:R-:W-:Y:S02]  /*6ab0*/  HADD2.F32 R38, -RZ, R42.H1_H1 ;  /* 0x3000002aff267230 */ /* 0x000fe40000004100 */
[----:B------:R-:W1:Y:S01]  /*6ac0*/  LDTM.16dp256bit.x4 R4, tmem[UR4+0x20] ;  /* 0x00002004000479ee */ /* 0x000e620008120000 */
[----:B------:R-:W-:Y:S01]  /*6ad0*/  NOP ;  /* 0x0000000000007918 */ /* 0x000fe20000000000 */
[----:B------:R-:W-:Y:S01]  /*6ae0*/  UIADD3 UR5, UPT, UPT, UR5, 0x150, URZ ;  /* 0x0000015005057890 */ /* 0x000fe2000fffe0ff */
[--C-:B------:R-:W-:Y:S02]  /*6af0*/  HADD2.F32 R39, -RZ, R43.reuse.H0_H0 ;  /* 0x2000002bff277230 */ /* 0x100fe40000004100 */
[----:B------:R-:W-:Y:S01]  /*6b00*/  HADD2.F32 R40, -RZ, R43.H1_H1 ;  /* 0x3000002bff287230 */ /* 0x000fe20000004100 */
[----:B------:R-:W-:Y:S01]  /*6b10*/  UPRMT UR5, UR37, 0x654, UR5 ;  /* 0x0000065425057896 */ /* 0x000fe20008000005 */
[--C-:B------:R-:W-:Y:S02]  /*6b20*/  HADD2.F32 R41, -RZ, R48.reuse.H0_H0 ;  /* 0x20000030ff297230 */ /* 0x100fe40000004100 */
[----:B------:R-:W-:Y:S02]  /*6b30*/  HADD2.F32 R42, -RZ, R48.H1_H1 ;  /* 0x30000030ff2a7230 */ /* 0x000fe40000004100 */
[--C-:B------:R-:W-:Y:S02]  /*6b40*/  HADD2.F32 R43, -RZ, R49.reuse.H0_H0 ;  /* 0x20000031ff2b7230 */ /* 0x100fe40000004100 */
[----:B------:R-:W-:Y:S02]  /*6b50*/  HADD2.F32 R44, -RZ, R49.H1_H1 ;  /* 0x30000031ff2c7230 */ /* 0x000fe40000004100 */
[----:B-1----:R-:W-:Y:S01]  /*6b60*/  SYNCS.ARRIVE.TRANS64.RED.A1T0 RZ, [UR5], RZ ;  /* 0x000000ffffff79a7 */ /* 0x002fe20008100405 */
[--C-:B------:R-:W-:Y:S02]  /*6b70*/  HADD2.F32 R45, -RZ, R50.reuse.H0_H0 ;  /* 0x20000032ff2d7230 */ /* 0x100fe40000004100 */
[----:B------:R-:W-:Y:S02]  /*6b80*/  HADD2.F32 R46, -RZ, R50.H1_H1 ;  /* 0x30000032ff2e7230 */ /* 0x000fe40000004100 */
[--C-:B------:R-:W-:Y:S02]  /*6b90*/  HADD2.F32 R47, -RZ, R51.reuse.H0_H0 ;  /* 0x20000033ff2f7230 */ /* 0x100fe40000004100 */
[----:B------:R-:W-:Y:S02]  /*6ba0*/  HADD2.F32 R48, -RZ, R51.H1_H1 ;  /* 0x30000033ff307230 */ /* 0x000fe40000004100 */
[C---:B------:R-:W-:Y:S01]  /*6bb0*/  FMUL R4, R33.reuse, R4 ;  /* 0x0000000421047220 */ /* 0x040fe20000400000 */
[C---:B------:R-:W-:Y:S01]  /*6bc0*/  FMUL R5, R33.reuse, R5 ;  /* 0x0000000521057220 */ /* 0x040fe20000400000 */
[C---:B------:R-:W-:Y:S01]  /*6bd0*/  FMUL R6, R33.reuse, R6 ;  /* 0x0000000621067220 */ /* 0x040fe20000400000 */
[----:B------:R-:W-:Y:S01]  /*6be0*/  FMUL R7, R33, R7 ;  /* 0x0000000721077220 */ /* 0x000fe20000400000 */
[C---:B------:R-:W-:Y:S01]  /*6bf0*/  FFMA R4, R35.reuse, R20, R4 ;  /* 0x0000001423047223 */ /* 0x040fe20000000004 */
[C---:B------:R-:W-:Y:S01]  /*6c00*/  FFMA R5, R35.reuse, R21, R5 ;  /* 0x0000001523057223 */ /* 0x040fe20000000005 */
[C---:B------:R-:W-:Y:S01]  /*6c10*/  FFMA R6, R35.reuse, R34, R6 ;  /* 0x0000002223067223 */ /* 0x040fe20000000006 */
[----:B------:R-:W-:Y:S01]  /*6c20*/  FFMA R7, R35, R36, R7 ;  /* 0x0000002423077223 */ /* 0x000fe20000000007 */
[C---:B------:R-:W-:Y:S01]  /*6c30*/  FMUL R8, R33.reuse, R8 ;  /* 0x0000000821087220 */ /* 0x040fe20000400000 */
[----:B------:R-:W-:Y:S01]  /*6c40*/  FMUL R9, R33, R9 ;  /* 0x0000000921097220 */ /* 0x000fe20000400000 */
[----:B------:R-:W-:Y:S01]  /*6c50*/  F2FP.F16.F32.PACK_AB R4, R5, R4 ;  /* 0x000000040504723e */ /* 0x000fe200000000ff */
[----:B------:R-:W-:Y:S01]  /*6c60*/  FMUL R10, R33, R10 ;  /* 0x0000000a210a7220 */ /* 0x000fe20000400000 */
[----:B------:R-:W-:Y:S01]  /*6c70*/  F2FP.F16.F32.PACK_AB R5, R7, R6 ;  /* 0x000000060705723e */ /* 0x000fe200000000ff */
[C---:B------:R-:W-:Y:S01]  /*6c80*/  FFMA R8, R35.reuse, R37, R8 ;  /* 0x0000002523087223 */ /* 0x040fe20000000008 */
[----:B------:R-:W-:Y:S01]  /*6c90*/  FFMA R9, R35, R38, R9 ;  /* 0x0000002623097223 */ /* 0x000fe20000000009 */
[C---:B------:R-:W-:Y:S01]  /*6ca0*/  FMUL R11, R33.reuse, R11 ;  /* 0x0000000b210b7220 */ /* 0x040fe20000400000 */
[C---:B------:R-:W-:Y:S01]  /*6cb0*/  FMUL R0, R33.reuse, R12 ;  /* 0x0000000c21007220 */ /* 0x040fe20000400000 */
[----:B------:R-:W-:Y:S01]  /*6cc0*/  FMUL R2, R33, R13 ;  /* 0x0000000d21027220 */ /* 0x000fe20000400000 */
[----:B------:R-:W-:Y:S01]  /*6cd0*/  FFMA R10, R35, R39, R10 ;  /* 0x00000027230a7223 */ /* 0x000fe2000000000a */
[----:B------:R-:W-:Y:S01]  /*6ce0*/  FMUL R3, R33, R14 ;  /* 0x0000000e21037220 */ /* 0x000fe20000400000 */
[----:B------:R-:W-:Y:S01]  /*6cf0*/  F2FP.F16.F32.PACK_AB R6, R9, R8 ;  /* 0x000000080906723e */ /* 0x000fe200000000ff */
[----:B------:R-:W-:Y:S01]  /*6d00*/  FFMA R11, R35, R40, R11 ;  /* 0x00000028230b7223 */ /* 0x000fe2000000000b */
[C---:B------:R-:W-:Y:S01]  /*6d10*/  FMUL R15, R33.reuse, R15 ;  /* 0x0000000f210f7220 */ /* 0x040fe20000400000 */
[----:B------:R-:W-:Y:S01]  /*6d20*/  FMUL R12, R33, R16 ;  /* 0x00000010210c7220 */ /* 0x000fe20000400000 */
[----:B------:R-:W-:Y:S01]  /*6d30*/  FFMA R0, R35, R41, R0 ;  /* 0x0000002923007223 */ /* 0x000fe20000000000 */
[----:B------:R-:W-:Y:S01]  /*6d40*/  MOV R8, UR43 ;  /* 0x0000002b00087c02 */ /* 0x000fe20008000f00 */
[----:B------:R-:W-:Y:S01]  /*6d50*/  FMUL R13, R33, R17 ;  /* 0x00000011210d7220 */ /* 0x000fe20000400000 */
[----:B------:R-:W-:Y:S01]  /*6d60*/  FFMA R2, R35, R42, R2 ;  /* 0x0000002a23027223 */ /* 0x000fe20000000002 */
[----:B------:R-:W-:Y:S01]  /*6d70*/  FMUL R14, R33, R18 ;  /* 0x00000012210e7220 */ /* 0x000fe20000400000 */
[C---:B------:R-:W-:Y:S01]  /*6d80*/  FFMA R3, R35.reuse, R43, R3 ;  /* 0x0000002b23037223 */ /* 0x040fe20000000003 */
[----:B------:R-:W-:Y:S01]  /*6d90*/  FFMA R15, R35, R44, R15 ;  /* 0x0000002c230f7223 */ /* 0x000fe2000000000f */
[----:B------:R-:W-:Y:S01]  /*6da0*/  FMUL R19, R33, R19 ;  /* 0x0000001321137220 */ /* 0x000fe20000400000 */
[C---:B------:R-:W-:Y:S01]  /*6db0*/  FFMA R12, R35.reuse, R45, R12 ;  /* 0x0000002d230c7223 */ /* 0x040fe2000000000c */
        /* <DEDUP_REMOVED lines=23> */
[----:B------:R-:W-:Y:S02]  /*6f30*/  UIADD3 UR5, UPT, UPT, UR41, 0x20, URZ ;  /* 0x0000002029057890 */ /* 0x000fe4000fffe0ff */
[----:B------:R-:W-:Y:S02]  /*6f40*/  UIADD3 UR4, UPT, UPT, UR10, 0x200, URZ ;  /* 0x000002000a047890 */ /* 0x000fe4000fffe0ff */
[----:B------:R-:W-:Y:S01]  /*6f50*/  UIADD3.X UR9, UPT, UPT, URZ, UR55, URZ, UP0, !UPT ;  /* 0x00000037ff097290 */ /* 0x000fe200087fe4ff */
[----:B------:R-:W-:Y:S01]  /*6f60*/  UMOV UR6, UR42 ;  /* 0x0000002a00067c82 */ /* 0x000fe20008000000 */
[----:B------:R-:W-:Y:S07]  /*6f70*/  UMOV UR7, UR36 ;  /* 0x0000002400077c82 */ /* 0x000fee0008000000 */
[----:B------:R2:W-:Y:S02]  /*6f80*/  UTMASTG.3D [UR4], [UR8] ;  /* 0x00000004080073b5 */ /* 0x0005e40008010000 */
[----:B--2---:R0:W-:Y:S02]  /*6f90*/  UTMACMDFLUSH ;  /* 0x00000000000079b7 */ /* 0x0041e40000000000 */
.L_x_116:
[----:B------:R-:W-:Y:S05]  /*6fa0*/  BSYNC.RECONVERGENT B0 ;  /* 0x0000000000007941 */ /* 0x000fea0003800200 */
.L_x_115:
[----:B------:R-:W-:Y:S01]  /*6fb0*/  UIADD3 UR43, UPT, UPT, UR43, 0x1, URZ ;  /* 0x000000012b2b7890 */ /* 0x000fe2000fffe0ff */
[----:B------:R-:W-:Y:S03]  /*6fc0*/  BSSY.RECONVERGENT B0, `(.L_x_117) ;  /* 0x0000008000007945 */ /* 0x000fe60003800200 */
[----:B------:R-:W-:Y:S04]  /*6fd0*/  UISETP.NE.AND UP0, UPT, UR43, 0x3, UPT ;  /* 0x000000032b00788c */ /* 0x000fe8000bf05270 */
[----:B------:R-:W-:Y:S02]  /*6fe0*/  UISETP.EQ.XOR UP1, UPT, UR40, 0x3, !UP0 ;  /* 0x000000032800788c */ /* 0x000fe4000c722a70 */
[----:B------:R-:W-:Y:S02]  /*6ff0*/  USEL UR56, UR43, URZ, UP0 ;  /* 0x000000ff2b387287 */ /* 0x000fe40008000000 */
[----:B------:R-:W-:Y:S04]  /*7000*/  USEL UR4, URZ, 0x1, !UP1 ;  /* 0x00000001ff047887 */ /* 0x000fe8000c800000 */
[----:B------:R-:W-:Y:S01]  /*7010*/  ULOP3.LUT UR51, UR51, UR4, URZ, 0x3c, !UPT ;  /* 0x0000000433337292 */ /* 0x000fe2000f8e3cff */
[----:B------:R-:W-:Y:S11]  /*7020*/  @P0 BRA `(.L_x_118) ;  /* 0x0000000000040947 */ /* 0x000ff60003800000 */
[----:B------:R-:W-:Y:S04]  /*7030*/  DEPBAR.LE SB0, 0x1 ;  /* 0x000080400000791a */ /* 0x000fe80000000000 */
.L_x_118:
[----:B------:R-:W-:Y:S05]  /*7040*/  BSYNC.RECONVERGENT B0 ;  /* 0x0000000000007941 */ /* 0x000fea0003800200 */
.L_x_117:
[----:B------:R-:W-:Y:S01]  /*7050*/  BAR.SYNC.DEFER_BLOCKING 0x1, 0x80 ;  /* 0x0042000000007b1d */ /* 0x000fe20000010000 */
[----:B------:R-:W-:Y:S01]  /*7060*/  UISETP.NE.AND UP0, UPT, UR50, -0x2, UPT ;  /* 0xfffffffe3200788c */ /* 0x000fe2000bf05270 */
[----:B------:R-:W-:Y:S08]  /*7070*/  IADD3 R31, PT, PT, R31, 0x1, RZ ;  /* 0x000000011f1f7810 */ /* 0x000ff00007ffe0ff */
[----:B------:R-:W-:Y:S05]  /*7080*/  BRA.U !UP0, `(.L_x_119) ;  /* 0x0000000108287547 */ /* 0x000fea000b800000 */
[----:B------:R-:W-:Y:S01]  /*7090*/  ISETP.NE.AND P0, PT, R74, RZ, PT ;  /* 0x000000ff4a00720c */ /* 0x000fe20003f05270 */
[----:B------:R-:W-:Y:S01]  /*70a0*/  IMAD.U32 R2, RZ, RZ, UR49 ;  /* 0x00000031ff027e24 */ /* 0x000fe2000f8e00ff */
[----:B------:R-:W-:Y:S01]  /*70b0*/  UIADD3 UR49, UPT, UPT, UR49, 0x1, URZ ;  /* 0x0000000131317890 */ /* 0x000fe2000fffe0ff */
[----:B------:R-:W-:Y:S03]  /*70c0*/  IMAD.U32 R0, RZ, RZ, UR37 ;  /* 0x00000025ff007e24 */ /* 0x000fe6000f8e00ff */
[----:B------:R-:W-:Y:S04]  /*70d0*/  UISETP.NE.AND UP0, UPT, UR49, 0x3, UPT ;  /* 0x000000033100788c */ /* 0x000fe8000bf05270 */
[----:B------:R-:W-:Y:S03]  /*70e0*/  USEL UR49, UR49, URZ, UP0 ;  /* 0x000000ff31317287 */ /* 0x000fe60008000000 */
[----:B------:R-:W-:Y:S05]  /*70f0*/  @P0 LEA R2, R2, UR48, 0x3 ;  /* 0x0000003002020c11 */ /* 0x000fea000f8e18ff */
[----:B------:R-:W-:Y:S05]  /*7100*/  @P0 VIADD R2, R2, 0xe8 ;  /* 0x000000e802020836 */ /* 0x000fea0000000000 */
[----:B------:R-:W-:Y:S04]  /*7110*/  @P0 PRMT R0, R0, 0x654, R2 ;  /* 0x0000065400000816 */ /* 0x000fe80000000002 */
[----:B------:R2:W-:Y:S03]  /*7120*/  @P0 SYNCS.ARRIVE.TRANS64.RED.A1T0 RZ, [R0+URZ], RZ ;  /* 0x000000ff00ff09a7 */ /* 0x0005e600081004ff */
.L_x_119:
[----:B------:R-:W-:Y:S01]  /*7130*/  ISETP.NE.AND P2, PT, R71, RZ, PT ;  /* 0x000000ff4700720c */ /* 0x000fe20003f45270 */
[----:B------:R-:W-:Y:S01]  /*7140*/  UIADD3 UR50, UPT, UPT, UR50, 0x2, URZ ;  /* 0x0000000232327890 */ /* 0x000fe2000fffe0ff */
[----:B------:R-:W-:Y:S01]  /*7150*/  ISETP.NE.AND P0, PT, R73, 0x2, PT ;  /* 0x000000024900780c */ /* 0x000fe20003f05270 */
[----:B------:R-:W-:Y:S01]  /*7160*/  IMAD.IADD R20, R29, 0x1, R58 ;  /* 0x000000011d147824 */ /* 0x000fe200078e023a */
[----:B------:R-:W-:Y:S01]  /*7170*/  ISETP.NE.AND P1, PT, R31, 0x4, PT ;  /* 0x000000041f00780c */ /* 0x000fe20003f25270 */
[----:B------:R-:W-:Y:S01]  /*7180*/  IMAD.IADD R21, R30, 0x1, R59 ;  /* 0x000000011e157824 */ /* 0x000fe200078e023b */
[----:B------:R-:W-:Y:S02]  /*7190*/  SEL R2, RZ, 0x1, P0 ;  /* 0x00000001ff027807 */ /* 0x000fe40000000000 */
[----:B--2---:R-:W-:Y:S02]  /*71a0*/  SEL R0, RZ, 0x1, P1 ;  /* 0x00000001ff007807 */ /* 0x004fe40000800000 */
[----:B------:R-:W-:Y:S02]  /*71b0*/  LOP3.LUT R67, R67, R2, RZ, 0x3c, !PT ;  /* 0x0000000243437212 */ /* 0x000fe400078e3cff */
[----:B------:R-:W-:Y:S02]  /*71c0*/  LOP3.LUT R68, R68, R0, RZ, 0x3c, !PT ;  /* 0x0000000044447212 */ /* 0x000fe400078e3cff */
[----:B------:R-:W-:Y:S02]  /*71d0*/  @P2 R2UR UR36, R66 ;  /* 0x00000000422422ca */ /* 0x000fe400000e0000 */
[----:B------:R-:W-:Y:S02]  /*71e0*/  SEL R73, R73, RZ, P0 ;  /* 0x000000ff49497207 */ /* 0x000fe40000000000 */
[----:B------:R-:W-:Y:S01]  /*71f0*/  SEL R31, R31, RZ, P1 ;  /* 0x000000ff1f1f7207 */ /* 0x000fe20000800000 */
[----:B------:R-:W-:Y:S10]  /*7200*/  @P2 BRA `(.L_x_120) ;  /* 0xffffffdc00e02947 */ /* 0x000ff4000383ffff */
[----:B------:R-:W-:-:S09]  /*7210*/  UISETP.NE.AND UP0, UPT, UR53, URZ, UPT ;  /* 0x000000ff3500728c */ /* 0x000fd2000bf05270 */
[----:B------:R-:W-:Y:S05]  /*7220*/  BRA.U !UP0, `(.L_x_121) ;  /* 0x0000000108487547 */ /* 0x000fea000b800000 */
[----:B------:R-:W2:Y:S02]  /*7230*/  LDCU.64 UR4, c[0x0][0x890] ;  /* 0x00011200ff0477ac */ /* 0x000ea40008000a00 */
[----:B--2---:R-:W-:-:S04]  /*7240*/  UISETP.NE.U32.AND UP0, UPT, UR4, URZ, UPT ;  /* 0x000000ff0400728c */ /* 0x004fc8000bf05070 */
[----:B------:R-:W-:-:S09]  /*7250*/  UISETP.NE.AND.EX UP0, UPT, UR5, URZ, UPT, UP0 ;  /* 0x000000ff0500728c */ /* 0x000fd2000bf05300 */
[----:B------:R-:W-:Y:S05]  /*7260*/  BRA.U UP0, `(.L_x_122) ;  /* 0x00000001000c7547 */ /* 0x000fea000b800000 */
[----:B------:R-:W-:-:S13]  /*7270*/  FSETP.NEU.AND P0, PT, R35, RZ, PT ;  /* 0x000000ff2300720b */ /* 0x000fda0003f0d000 */
[----:B------:R-:W-:Y:S05]  /*7280*/  @!P0 EXIT ;  /* 0x000000000000894d */ /* 0x000fea0003800000 */
[----:B------:R-:W-:Y:S05]  /*7290*/  BRA `(.L_x_121) ;  /* 0x00000000002c7947 */ /* 0x000fea0003800000 */
.L_x_122:
[----:B------:R-:W-:Y:S01]  /*72a0*/  ISETP.NE.AND P0, PT, R72, RZ, PT ;  /* 0x000000ff4800720c */ /* 0x000fe20003f05270 */
[----:B------:R-:W-:-:S12]  /*72b0*/  BSSY.RECONVERGENT B0, `(.L_x_121) ;  /* 0x0000009000007945 */ /* 0x000fd80003800200 */
[----:B------:R-:W-:Y:S05]  /*72c0*/  @P0 BRA `(.L_x_123) ;  /* 0x0000000000140947 */ /* 0x000fea0003800000 */
[----:B------:R-:W2:Y:S02]  /*72d0*/  LDCU.64 UR4, c[0x0][0x888] ;  /* 0x00011100ff0477ac */ /* 0x000ea40008000a00 */
[----:B--2---:R-:W-:-:S04]  /*72e0*/  ISETP.NE.U32.AND P0, PT, RZ, UR4, PT ;  /* 0x00000004ff007c0c */ /* 0x004fc8000bf05070 */
[----:B------:R-:W-:-:S13]  /*72f0*/  ISETP.NE.AND.EX P0, PT, RZ, UR5, PT, P0 ;  /* 0x00000005ff007c0c */ /* 0x000fda000bf05300 */
[----:B------:R-:W-:Y:S05]  /*7300*/  @!P0 EXIT ;  /* 0x000000000000894d */ /* 0x000fea0003800000 */
[----:B------:R-:W-:Y:S05]  /*7310*/  BRA `(.L_x_124) ;  /* 0x0000000000087947 */ /* 0x000fea0003800000 */
.L_x_123:
[----:B------:R-:W-:-:S13]  /*7320*/  FSETP.NEU.AND P0, PT, R35, RZ, PT ;  /* 0x000000ff2300720b */ /* 0x000fda0003f0d000 */
[----:B------:R-:W-:Y:S05]  /*7330*/  @!P0 EXIT ;  /* 0x000000000000894d */ /* 0x000fea0003800000 */
.L_x_124:
[----:B------:R-:W-:Y:S05]  /*7340*/  BSYNC.RECONVERGENT B0 ;  /* 0x0000000000007941 */ /* 0x000fea0003800200 */
.L_x_121:
[----:B------:R-:W-:Y:S01]  /*7350*/  ULEA UR4, UR49, UR48, 0x3 ;  /* 0x0000003031047291 */ /* 0x000fe2000f8e18ff */
[----:B------:R-:W-:-:S04]  /*7360*/  DEPBAR.LE SB0, 0x0 ;  /* 0x000080000000791a */ /* 0x000fc80000000000 */
[----:B------:R-:W-:-:S04]  /*7370*/  UIADD3 UR4, UPT, UPT, UR4, 0xe8, URZ ;  /* 0x000000e804047890 */ /* 0x000fc8000fffe0ff */
[----:B------:R-:W-:-:S09]  /*7380*/  UPRMT UR4, UR37, 0x654, UR4 ;  /* 0x0000065425047896 */ /* 0x000fd20008000004 */
[----:B------:R-:W-:Y:S01]  /*7390*/  SYNCS.ARRIVE.TRANS64.RED.A1T0 RZ, [UR4], RZ ;  /* 0x000000ffffff79a7 */ /* 0x000fe20008100404 */
[----:B------:R-:W-:Y:S05]  /*73a0*/  EXIT ;  /* 0x000000000000794d */ /* 0x000fea0003800000 */
.L_x_20:
[----:B--2---:R2:W1:Y:S02]  /*73b0*/  SYNCS.PHASECHK.TRANS64.TRYWAIT P0, [R2+URZ+0x180], R3 ;  /* 0x00018003020075a7 */ /* 0x00446400080011ff */
[----:B-1----:R-:W-:Y:S05]  /*73c0*/  @!P0 NANOSLEEP.SYNCS 0x989680 ;  /* 0x009896800000895d */ /* 0x002fea0003900000 */
[----:B------:R-:W1:Y:S02]  /*73d0*/  @!P0 SYNCS.PHASECHK.TRANS64 P0, [R2+URZ+0x180], R3 ;  /* 0x00018003020085a7 */ /* 0x000e6400080010ff */
[----:B-1----:R-:W-:Y:S05]  /*73e0*/  @!P0 BRA `(.L_x_20) ;  /* 0xfffffffc00f08947 */ /* 0x002fea000383ffff */
[----:B------:R-:W-:Y:S05]  /*73f0*/  BRA `(.L_x_125) ;  /* 0xffffffa000c47947 */ /* 0x000fea000383ffff */
.L_x_23:
[----:B-1----:R-:W-:-:S07]  /*7400*/  MOV R2, UR33 ;  /* 0x0000002100027c02 */ /* 0x002fce0008000f00 */
.L_x_126:
[----:B-1----:R1:W2:Y:S02]  /*7410*/  SYNCS.PHASECHK.TRANS64.TRYWAIT P0, [R2+URZ+0x68], R4 ;  /* 0x00006804020075a7 */ /* 0x0022a400080011ff */
[----:B--2---:R-:W-:Y:S05]  /*7420*/  @!P0 NANOSLEEP.SYNCS 0x989680 ;  /* 0x009896800000895d */ /* 0x004fea0003900000 */
[----:B------:R-:W2:Y:S02]  /*7430*/  @!P0 SYNCS.PHASECHK.TRANS64 P0, [R2+URZ+0x68], R4 ;  /* 0x00006804020085a7 */ /* 0x000ea400080010ff */
[----:B--2---:R-:W-:Y:S05]  /*7440*/  @!P0 BRA `(.L_x_126) ;  /* 0xfffffffc00f08947 */ /* 0x004fea000383ffff */
[----:B------:R-:W-:Y:S05]  /*7450*/  BRA `(.L_x_22) ;  /* 0xffffffa400147947 */ /* 0x000fea000383ffff */
.L_x_29:
[----:B-1----:R-:W-:-:S07]  /*7460*/  MOV R2, UR17 ;  /* 0x0000001100027c02 */ /* 0x002fce0008000f00 */
.L_x_127:
[----:B-1----:R1:W2:Y:S02]  /*7470*/  SYNCS.PHASECHK.TRANS64.TRYWAIT P0, [R2+URZ+0x68], R4 ;  /* 0x00006804020075a7 */ /* 0x0022a400080011ff */
[----:B--2---:R-:W-:Y:S05]  /*7480*/  @!P0 NANOSLEEP.SYNCS 0x989680 ;  /* 0x009896800000895d */ /* 0x004fea0003900000 */
[----:B------:R-:W2:Y:S02]  /*7490*/  @!P0 SYNCS.PHASECHK.TRANS64 P0, [R2+URZ+0x68], R4 ;  /* 0x00006804020085a7 */ /* 0x000ea400080010ff */
[----:B--2---:R-:W-:Y:S05]  /*74a0*/  @!P0 BRA `(.L_x_127) ;  /* 0xfffffffc00f08947 */ /* 0x004fea000383ffff */
[----:B------:R-:W-:Y:S05]  /*74b0*/  BRA `(.L_x_28) ;  /* 0xffffffa400b87947 */ /* 0x000fea000383ffff */
.L_x_33:
[----:B-1----:R1:W2:Y:S02]  /*74c0*/  SYNCS.PHASECHK.TRANS64.TRYWAIT P0, [R2+URZ+0x110], R3 ;  /* 0x00011003020075a7 */ /* 0x0022a400080011ff */
[----:B--2---:R-:W-:Y:S05]  /*74d0*/  @!P0 NANOSLEEP.SYNCS 0x989680 ;  /* 0x009896800000895d */ /* 0x004fea0003900000 */
[----:B------:R-:W2:Y:S02]  /*74e0*/  @!P0 SYNCS.PHASECHK.TRANS64 P0, [R2+URZ+0x110], R3 ;  /* 0x00011003020085a7 */ /* 0x000ea400080010ff */
[----:B--2---:R-:W-:Y:S05]  /*74f0*/  @!P0 BRA `(.L_x_33) ;  /* 0xfffffffc00f08947 */ /* 0x004fea000383ffff */
[----:B------:R-:W-:Y:S05]  /*7500*/  BRA `(.L_x_128) ;  /* 0xffffffa800447947 */ /* 0x000fea000383ffff */
.L_x_37:
[----:B----4-:R-:W-:-:S07]  /*7510*/  MOV R0, UR5 ;  /* 0x0000000500007c02 */ /* 0x010fce0008000f00 */
.L_x_129:
[----:B-1----:R1:W2:Y:S02]  /*7520*/  SYNCS.PHASECHK.TRANS64.TRYWAIT P0, [R0+URZ], R2 ;  /* 0x00000002000075a7 */ /* 0x0022a400080011ff */
[----:B--2---:R-:W-:Y:S05]  /*7530*/  @!P0 NANOSLEEP.SYNCS 0x989680 ;  /* 0x009896800000895d */ /* 0x004fea0003900000 */
[----:B------:R-:W2:Y:S02]  /*7540*/  @!P0 SYNCS.PHASECHK.TRANS64 P0, [R0+URZ], R2 ;  /* 0x00000002000085a7 */ /* 0x000ea400080010ff */
[----:B--2---:R-:W-:Y:S05]  /*7550*/  @!P0 BRA `(.L_x_129) ;  /* 0xfffffffc00f08947 */ /* 0x004fea000383ffff */
[----:B------:R-:W-:Y:S05]  /*7560*/  BRA `(.L_x_130) ;  /* 0xffffffac00b47947 */ /* 0x000fea000383ffff */
.L_x_38:
[----:B----4-:R-:W-:-:S07]  /*7570*/  MOV R0, UR5 ;  /* 0x0000000500007c02 */ /* 0x010fce0008000f00 */
.L_x_131:
[----:B-1----:R1:W2:Y:S02]  /*7580*/  SYNCS.PHASECHK.TRANS64.TRYWAIT P0, [R0+URZ], R3 ;  /* 0x00000003000075a7 */ /* 0x0022a400080011ff */
[----:B--2---:R-:W-:Y:S05]  /*7590*/  @!P0 NANOSLEEP.SYNCS 0x989680 ;  /* 0x009896800000895d */ /* 0x004fea0003900000 */
[----:B------:R-:W2:Y:S02]  /*75a0*/  @!P0 SYNCS.PHASECHK.TRANS64 P0, [R0+URZ], R3 ;  /* 0x00000003000085a7 */ /* 0x000ea400080010ff */
[----:B--2---:R-:W-:Y:S05]  /*75b0*/  @!P0 BRA `(.L_x_131) ;  /* 0xfffffffc00f08947 */ /* 0x004fea000383ffff */
[----:B------:R-:W-:Y:S05]  /*75c0*/  BRA `(.L_x_132) ;  /* 0xffffffac00c07947 */ /* 0x000fea000383ffff */
.L_x_39:
[----:B----4-:R-:W-:-:S07]  /*75d0*/  MOV R0, UR5 ;  /* 0x0000000500007c02 */ /* 0x010fce0008000f00 */
.L_x_133:
[----:B-1----:R1:W2:Y:S02]  /*75e0*/  SYNCS.PHASECHK.TRANS64.TRYWAIT P0, [R0+URZ], R3 ;  /* 0x00000003000075a7 */ /* 0x0022a400080011ff */
[----:B--2---:R-:W-:Y:S05]  /*75f0*/  @!P0 NANOSLEEP.SYNCS 0x989680 ;  /* 0x009896800000895d */ /* 0x004fea0003900000 */
[----:B------:R-:W2:Y:S02]  /*7600*/  @!P0 SYNCS.PHASECHK.TRANS64 P0, [R0+URZ], R3 ;  /* 0x00000003000085a7 */ /* 0x000ea400080010ff */
[----:B--2---:R-:W-:Y:S05]  /*7610*/  @!P0 BRA `(.L_x_133) ;  /* 0xfffffffc00f08947 */ /* 0x004fea000383ffff */
[----:B------:R-:W-:Y:S05]  /*7620*/  BRA `(.L_x_134) ;  /* 0xffffffac00cc7947 */ /* 0x000fea000383ffff */
.L_x_40:
[----:B----4-:R-:W-:-:S07]  /*7630*/  MOV R0, UR5 ;  /* 0x0000000500007c02 */ /* 0x010fce0008000f00 */
.L_x_135:
[----:B-1----:R1:W2:Y:S02]  /*7640*/  SYNCS.PHASECHK.TRANS64.TRYWAIT P0, [R0+URZ], R3 ;  /* 0x00000003000075a7 */ /* 0x0022a400080011ff */
[----:B--2---:R-:W-:Y:S05]  /*7650*/  @!P0 NANOSLEEP.SYNCS 0x989680 ;  /* 0x009896800000895d */ /* 0x004fea0003900000 */
[----:B------:R-:W2:Y:S02]  /*7660*/  @!P0 SYNCS.PHASECHK.TRANS64 P0, [R0+URZ], R3 ;  /* 0x00000003000085a7 */ /* 0x000ea400080010ff */
[----:B--2---:R-:W-:Y:S05]  /*7670*/  @!P0 BRA `(.L_x_135) ;  /* 0xfffffffc00f08947 */ /* 0x004fea000383ffff */
[----:B------:R-:W-:Y:S05]  /*7680*/  BRA `(.L_x_136) ;  /* 0xffffffac00d87947 */ /* 0x000fea000383ffff */
.L_x_41:
[----:B----4-:R-:W-:-:S07]  /*7690*/  MOV R0, UR5 ;  /* 0x0000000500007c02 */ /* 0x010fce0008000f00 */
.L_x_137:
[----:B-1----:R1:W2:Y:S02]  /*76a0*/  SYNCS.PHASECHK.TRANS64.TRYWAIT P0, [R0+URZ], R3 ;  /* 0x00000003000075a7 */ /* 0x0022a400080011ff */
[----:B--2---:R-:W-:Y:S05]  /*76b0*/  @!P0 NANOSLEEP.SYNCS 0x989680 ;  /* 0x009896800000895d */ /* 0x004fea0003900000 */
[----:B------:R-:W2:Y:S02]  /*76c0*/  @!P0 SYNCS.PHASECHK.TRANS64 P0, [R0+URZ], R3 ;  /* 0x00000003000085a7 */ /* 0x000ea400080010ff */
[----:B--2---:R-:W-:Y:S05]  /*76d0*/  @!P0 BRA `(.L_x_137) ;  /* 0xfffffffc00f08947 */ /* 0x004fea000383ffff */
[----:B------:R-:W-:Y:S05]  /*76e0*/  BRA `(.L_x_138) ;  /* 0xffffffac00e47947 */ /* 0x000fea000383ffff */
.L_x_42:
[----:B----4-:R-:W-:-:S07]  /*76f0*/  MOV R0, UR5 ;  /* 0x0000000500007c02 */ /* 0x010fce0008000f00 */
.L_x_139:
[----:B-1----:R1:W2:Y:S02]  /*7700*/  SYNCS.PHASECHK.TRANS64.TRYWAIT P0, [R0+URZ], R3 ;  /* 0x00000003000075a7 */ /* 0x0022a400080011ff */
[----:B--2---:R-:W-:Y:S05]  /*7710*/  @!P0 NANOSLEEP.SYNCS 0x989680 ;  /* 0x009896800000895d */ /* 0x004fea0003900000 */
[----:B------:R-:W2:Y:S02]  /*7720*/  @!P0 SYNCS.PHASECHK.TRANS64 P0, [R0+URZ], R3 ;  /* 0x00000003000085a7 */ /* 0x000ea400080010ff */
[----:B--2---:R-:W-:Y:S05]  /*7730*/  @!P0 BRA `(.L_x_139) ;  /* 0xfffffffc00f08947 */ /* 0x004fea000383ffff */
[----:B------:R-:W-:Y:S05]  /*7740*/  BRA `(.L_x_140) ;  /* 0xffffffac00f07947 */ /* 0x000fea000383ffff */
.L_x_43:
[----:B----4-:R-:W-:-:S07]  /*7750*/  MOV R0, UR5 ;  /* 0x0000000500007c02 */ /* 0x010fce0008000f00 */
.L_x_141:
[----:B-1----:R1:W2:Y:S02]  /*7760*/  SYNCS.PHASECHK.TRANS64.TRYWAIT P0, [R0+URZ], R3 ;  /* 0x00000003000075a7 */ /* 0x0022a400080011ff */
[----:B--2---:R-:W-:Y:S05]  /*7770*/  @!P0 NANOSLEEP.SYNCS 0x989680 ;  /* 0x009896800000895d */ /* 0x004fea0003900000 */
[----:B------:R-:W2:Y:S02]  /*7780*/  @!P0 SYNCS.PHASECHK.TRANS64 P0, [R0+URZ], R3 ;  /* 0x00000003000085a7 */ /* 0x000ea400080010ff */
[----:B--2---:R-:W-:Y:S05]  /*7790*/  @!P0 BRA `(.L_x_141) ;  /* 0xfffffffc00f08947 */ /* 0x004fea000383ffff */
[----:B------:R-:W-:Y:S05]  /*77a0*/  BRA `(.L_x_142) ;  /* 0xffffffac00fc7947 */ /* 0x000fea000383ffff */
.L_x_44:
[----:B----4-:R-:W-:-:S07]  /*77b0*/  MOV R0, UR5 ;  /* 0x0000000500007c02 */ /* 0x010fce0008000f00 */
.L_x_143:
[----:B-1----:R1:W2:Y:S02]  /*77c0*/  SYNCS.PHASECHK.TRANS64.TRYWAIT P0, [R0+URZ], R3 ;  /* 0x00000003000075a7 */ /* 0x0022a400080011ff */
[----:B--2---:R-:W-:Y:S05]  /*77d0*/  @!P0 NANOSLEEP.SYNCS 0x989680 ;  /* 0x009896800000895d */ /* 0x004fea0003900000 */
[----:B------:R-:W2:Y:S02]  /*77e0*/  @!P0 SYNCS.PHASECHK.TRANS64 P0, [R0+URZ], R3 ;  /* 0x00000003000085a7 */ /* 0x000ea400080010ff */
[----:B--2---:R-:W-:Y:S05]  /*77f0*/  @!P0 BRA `(.L_x_143) ;  /* 0xfffffffc00f08947 */ /* 0x004fea000383ffff */
[----:B------:R-:W-:Y:S05]  /*7800*/  BRA `(.L_x_144) ;  /* 0xffffffb000087947 */ /* 0x000fea000383ffff */
.L_x_45:
[----:B----4-:R-:W-:-:S07]  /*7810*/  MOV R0, UR5 ;  /* 0x0000000500007c02 */ /* 0x010fce0008000f00 */
.L_x_145:
[----:B-1----:R1:W2:Y:S02]  /*7820*/  SYNCS.PHASECHK.TRANS64.TRYWAIT P0, [R0+URZ], R3 ;  /* 0x00000003000075a7 */ /* 0x0022a400080011ff */
[----:B--2---:R-:W-:Y:S05]  /*7830*/  @!P0 NANOSLEEP.SYNCS 0x989680 ;  /* 0x009896800000895d */ /* 0x004fea0003900000 */
[----:B------:R-:W2:Y:S02]  /*7840*/  @!P0 SYNCS.PHASECHK.TRANS64 P0, [R0+URZ], R3 ;  /* 0x00000003000085a7 */ /* 0x000ea400080010ff */
[----:B--2---:R-:W-:Y:S05]  /*7850*/  @!P0 BRA `(.L_x_145) ;  /* 0xfffffffc00f08947 */ /* 0x004fea000383ffff */
[----:B------:R-:W-:Y:S05]  /*7860*/  BRA `(.L_x_146) ;  /* 0xffffffb000147947 */ /* 0x000fea000383ffff */
.L_x_46:
[----:B----4-:R-:W-:-:S07]  /*7870*/  MOV R0, UR5 ;  /* 0x0000000500007c02 */ /* 0x010fce0008000f00 */
.L_x_147:
[----:B-1----:R1:W2:Y:S02]  /*7880*/  SYNCS.PHASECHK.TRANS64.TRYWAIT P0, [R0+URZ], R3 ;  /* 0x00000003000075a7 */ /* 0x0022a400080011ff */
[----:B--2---:R-:W-:Y:S05]  /*7890*/  @!P0 NANOSLEEP.SYNCS 0x989680 ;  /* 0x009896800000895d */ /* 0x004fea0003900000 */
[----:B------:R-:W2:Y:S02]  /*78a0*/  @!P0 SYNCS.PHASECHK.TRANS64 P0, [R0+URZ], R3 ;  /* 0x00000003000085a7 */ /* 0x000ea400080010ff */
[----:B--2---:R-:W-:Y:S05]  /*78b0*/  @!P0 BRA `(.L_x_147) ;  /* 0xfffffffc00f08947 */ /* 0x004fea000383ffff */
[----:B------:R-:W-:Y:S05]  /*78c0*/  BRA `(.L_x_148) ;  /* 0xffffffb000207947 */ /* 0x000fea000383ffff */
.L_x_47:
[----:B----4-:R-:W-:-:S07]  /*78d0*/  MOV R0, UR5 ;  /* 0x0000000500007c02 */ /* 0x010fce0008000f00 */
.L_x_149:
[----:B-1----:R1:W2:Y:S02]  /*78e0*/  SYNCS.PHASECHK.TRANS64.TRYWAIT P0, [R0+URZ], R3 ;  /* 0x00000003000075a7 */ /* 0x0022a400080011ff */
[----:B--2---:R-:W-:Y:S05]  /*78f0*/  @!P0 NANOSLEEP.SYNCS 0x989680 ;  /* 0x009896800000895d */ /* 0x004fea0003900000 */
[----:B------:R-:W2:Y:S02]  /*7900*/  @!P0 SYNCS.PHASECHK.TRANS64 P0, [R0+URZ], R3 ;  /* 0x00000003000085a7 */ /* 0x000ea400080010ff */
[----:B--2---:R-:W-:Y:S05]  /*7910*/  @!P0 BRA `(.L_x_149) ;  /* 0xfffffffc00f08947 */ /* 0x004fea000383ffff */
[----:B------:R-:W-:Y:S05]  /*7920*/  BRA `(.L_x_150) ;  /* 0xffffffb0002c7947 */ /* 0x000fea000383ffff */
.L_x_48:
[----:B----4-:R-:W-:-:S07]  /*7930*/  MOV R0, UR5 ;  /* 0x0000000500007c02 */ /* 0x010fce0008000f00 */
.L_x_151:
[----:B-1----:R1:W2:Y:S02]  /*7940*/  SYNCS.PHASECHK.TRANS64.TRYWAIT P0, [R0+URZ], R3 ;  /* 0x00000003000075a7 */ /* 0x0022a400080011ff */
[----:B--2---:R-:W-:Y:S05]  /*7950*/  @!P0 NANOSLEEP.SYNCS 0x989680 ;  /* 0x009896800000895d */ /* 0x004fea0003900000 */
[----:B------:R-:W2:Y:S02]  /*7960*/  @!P0 SYNCS.PHASECHK.TRANS64 P0, [R0+URZ], R3 ;  /* 0x00000003000085a7 */ /* 0x000ea400080010ff */
[----:B--2---:R-:W-:Y:S05]  /*7970*/  @!P0 BRA `(.L_x_151) ;  /* 0xfffffffc00f08947 */ /* 0x004fea000383ffff */
[----:B------:R-:W-:Y:S05]  /*7980*/  BRA `(.L_x_152) ;  /* 0xffffffb000387947 */ /* 0x000fea000383ffff */
.L_x_51:
[----:B-1----:R1:W2:Y:S02]  /*7990*/  SYNCS.PHASECHK.TRANS64.TRYWAIT P0, [R0+URZ+0x170], R4 ;  /* 0x00017004000075a7 */ /* 0x0022a400080011ff */
[----:B--2---:R-:W-:Y:S05]  /*79a0*/  @!P0 NANOSLEEP.SYNCS 0x989680 ;  /* 0x009896800000895d */ /* 0x004fea0003900000 */
[----:B------:R-:W2:Y:S02]  /*79b0*/  @!P0 SYNCS.PHASECHK.TRANS64 P0, [R0+URZ+0x170], R4 ;  /* 0x00017004000085a7 */ /* 0x000ea400080010ff */
[----:B--2---:R-:W-:Y:S05]  /*79c0*/  @!P0 BRA `(.L_x_51) ;  /* 0xfffffffc00f08947 */ /* 0x004fea000383ffff */
[----:B------:R-:W-:Y:S05]  /*79d0*/  BRA `(.L_x_153) ;  /* 0xffffffb000947947 */ /* 0x000fea000383ffff */
.L_x_52:
[----:B------:R-:W-:-:S07]  /*79e0*/  MOV R0, UR5 ;  /* 0x0000000500007c02 */ /* 0x000fce0008000f00 */
.L_x_154:
[----:B-1----:R1:W2:Y:S02]  /*79f0*/  SYNCS.PHASECHK.TRANS64.TRYWAIT P0, [R0+URZ+0x120], R5 ;  /* 0x00012005000075a7 */ /* 0x0022a400080011ff */
[----:B--2---:R-:W-:Y:S05]  /*7a00*/  @!P0 NANOSLEEP.SYNCS 0x989680 ;  /* 0x009896800000895d */ /* 0x004fea0003900000 */
[----:B------:R-:W2:Y:S02]  /*7a10*/  @!P0 SYNCS.PHASECHK.TRANS64 P0, [R0+URZ+0x120], R5 ;  /* 0x00012005000085a7 */ /* 0x000ea400080010ff */
[----:B--2---:R-:W-:Y:S05]  /*7a20*/  @!P0 BRA `(.L_x_154) ;  /* 0xfffffffc00f08947 */ /* 0x004fea000383ffff */
[----:B------:R-:W-:Y:S05]  /*7a30*/  BRA `(.L_x_155) ;  /* 0xffffffb000a47947 */ /* 0x000fea000383ffff */
.L_x_53:
[----:B-1----:R1:W2:Y:S02]  /*7a40*/  SYNCS.PHASECHK.TRANS64.TRYWAIT P1, [R0+URZ+0x110], R4 ;  /* 0x00011004000075a7 */ /* 0x0022a400080211ff */
[----:B--2---:R-:W-:Y:S05]  /*7a50*/  @!P1 NANOSLEEP.SYNCS 0x989680 ;  /* 0x009896800000995d */ /* 0x004fea0003900000 */
[----:B------:R-:W2:Y:S02]  /*7a60*/  @!P1 SYNCS.PHASECHK.TRANS64 P1, [R0+URZ+0x110], R4 ;  /* 0x00011004000095a7 */ /* 0x000ea400080210ff */
[----:B--2---:R-:W-:Y:S05]  /*7a70*/  @!P1 BRA `(.L_x_53) ;  /* 0xfffffffc00f09947 */ /* 0x004fea000383ffff */
[----:B------:R-:W-:Y:S05]  /*7a80*/  BRA `(.L_x_156) ;  /* 0xffffffb000d47947 */ /* 0x000fea000383ffff */
.L_x_56:
[----:B------:R-:W-:-:S07]  /*7a90*/  MOV R0, UR5 ;  /* 0x0000000500007c02 */ /* 0x000fce0008000f00 */
.L_x_157:
[----:B-1----:R1:W2:Y:S02]  /*7aa0*/  SYNCS.PHASECHK.TRANS64.TRYWAIT P0, [R0+URZ+0x120], R2 ;  /* 0x00012002000075a7 */ /* 0x0022a400080011ff */
[----:B--2---:R-:W-:Y:S05]  /*7ab0*/  @!P0 NANOSLEEP.SYNCS 0x989680 ;  /* 0x009896800000895d */ /* 0x004fea0003900000 */
[----:B------:R-:W2:Y:S02]  /*7ac0*/  @!P0 SYNCS.PHASECHK.TRANS64 P0, [R0+URZ+0x120], R2 ;  /* 0x00012002000085a7 */ /* 0x000ea400080010ff */
[----:B--2---:R-:W-:Y:S05]  /*7ad0*/  @!P0 BRA `(.L_x_157) ;  /* 0xfffffffc00f08947 */ /* 0x004fea000383ffff */
[----:B------:R-:W-:Y:S05]  /*7ae0*/  BRA `(.L_x_55) ;  /* 0xffffffb400287947 */ /* 0x000fea000383ffff */
.L_x_63:
[----:B-1----:R1:W2:Y:S02]  /*7af0*/  SYNCS.PHASECHK.TRANS64.TRYWAIT P1, [R0+URZ+0x110], R2 ;  /* 0x00011002000075a7 */ /* 0x0022a400080211ff */
[----:B--2---:R-:W-:Y:S05]  /*7b00*/  @!P1 NANOSLEEP.SYNCS 0x989680 ;  /* 0x009896800000995d */ /* 0x004fea0003900000 */
[----:B------:R-:W2:Y:S02]  /*7b10*/  @!P1 SYNCS.PHASECHK.TRANS64 P1, [R0+URZ+0x110], R2 ;  /* 0x00011002000095a7 */ /* 0x000ea400080210ff */
[----:B--2---:R-:W-:Y:S05]  /*7b20*/  @!P1 BRA `(.L_x_63) ;  /* 0xfffffffc00f09947 */ /* 0x004fea000383ffff */
[----:B------:R-:W-:Y:S05]  /*7b30*/  BRA `(.L_x_158) ;  /* 0xffffffb800947947 */ /* 0x000fea000383ffff */
.L_x_64:
[----:B------:R-:W-:-:S07]  /*7b40*/  MOV R2, UR7 ;  /* 0x0000000700027c02 */ /* 0x000fce0008000f00 */
.L_x_159:
[----:B-1----:R1:W2:Y:S02]  /*7b50*/  SYNCS.PHASECHK.TRANS64.TRYWAIT P0, [R2+URZ+0x150], R0 ;  /* 0x00015000020075a7 */ /* 0x0022a400080011ff */
[----:B--2---:R-:W-:Y:S05]  /*7b60*/  @!P0 NANOSLEEP.SYNCS 0x989680 ;  /* 0x009896800000895d */ /* 0x004fea0003900000 */
[----:B------:R-:W2:Y:S02]  /*7b70*/  @!P0 SYNCS.PHASECHK.TRANS64 P0, [R2+URZ+0x150], R0 ;  /* 0x00015000020085a7 */ /* 0x000ea400080010ff */
[----:B--2---:R-:W-:Y:S05]  /*7b80*/  @!P0 BRA `(.L_x_159) ;  /* 0xfffffffc00f08947 */ /* 0x004fea000383ffff */
[----:B------:R-:W-:Y:S05]  /*7b90*/  BRA `(.L_x_160) ;  /* 0xffffffb800e47947 */ /* 0x000fea000383ffff */
.L_x_67:
[----:B------:R-:W-:Y:S07]  /*7ba0*/  MOV R0, UR6 ;  /* 0x0000000600007c02 */ /* 0x000fee0008000f00 */
.L_x_161:
[----:B-1----:R1:W2:Y:S02]  /*7bb0*/  SYNCS.PHASECHK.TRANS64.TRYWAIT P0, [R0+URZ], R2 ;  /* 0x00000002000075a7 */ /* 0x0022a400080011ff */
[----:B--2---:R-:W-:Y:S05]  /*7bc0*/  @!P0 NANOSLEEP.SYNCS 0x989680 ;  /* 0x009896800000895d */ /* 0x004fea0003900000 */
[----:B------:R-:W2:Y:S02]  /*7bd0*/  @!P0 SYNCS.PHASECHK.TRANS64 P0, [R0+URZ], R2 ;  /* 0x00000002000085a7 */ /* 0x000ea400080010ff */
[----:B--2---:R-:W-:Y:S05]  /*7be0*/  @!P0 BRA `(.L_x_161) ;  /* 0xfffffffc00f08947 */ /* 0x004fea000383ffff */
[----:B------:R-:W-:Y:S05]  /*7bf0*/  BRA `(.L_x_66) ;  /* 0xffffffbc00007947 */ /* 0x000fea000383ffff */
.L_x_70:
[----:B------:R-:W-:-:S07]  /*7c00*/  MOV R0, UR6 ;  /* 0x0000000600007c02 */ /* 0x000fce0008000f00 */
.L_x_162:
[----:B--2---:R2:W4:Y:S02]  /*7c10*/  SYNCS.PHASECHK.TRANS64.TRYWAIT P0, [R0+URZ], R2 ;  /* 0x00000002000075a7 */ /* 0x00452400080011ff */
[----:B----4-:R-:W-:Y:S05]  /*7c20*/  @!P0 NANOSLEEP.SYNCS 0x989680 ;  /* 0x009896800000895d */ /* 0x010fea0003900000 */
[----:B------:R-:W4:Y:S02]  /*7c30*/  @!P0 SYNCS.PHASECHK.TRANS64 P0, [R0+URZ], R2 ;  /* 0x00000002000085a7 */ /* 0x000f2400080010ff */
[----:B----4-:R-:W-:Y:S05]  /*7c40*/  @!P0 BRA `(.L_x_162) ;  /* 0xfffffffc00f08947 */ /* 0x010fea000383ffff */
[----:B------:R-:W-:Y:S05]  /*7c50*/  BRA `(.L_x_163) ;  /* 0xffffffbc00dc7947 */ /* 0x000fea000383ffff */
.L_x_71:
[----:B------:R-:W-:-:S07]  /*7c60*/  MOV R0, UR6 ;  /* 0x0000000600007c02 */ /* 0x000fce0008000f00 */
.L_x_164:
[----:B-1----:R1:W2:Y:S02]  /*7c70*/  SYNCS.PHASECHK.TRANS64.TRYWAIT P0, [R0+URZ], R3 ;  /* 0x00000003000075a7 */ /* 0x0022a400080011ff */
[----:B--2---:R-:W-:Y:S05]  /*7c80*/  @!P0 NANOSLEEP.SYNCS 0x989680 ;  /* 0x009896800000895d */ /* 0x004fea0003900000 */
[----:B------:R-:W2:Y:S02]  /*7c90*/  @!P0 SYNCS.PHASECHK.TRANS64 P0, [R0+URZ], R3 ;  /* 0x00000003000085a7 */ /* 0x000ea400080010ff */
[----:B--2---:R-:W-:Y:S05]  /*7ca0*/  @!P0 BRA `(.L_x_164) ;  /* 0xfffffffc00f08947 */ /* 0x004fea000383ffff */
[----:B------:R-:W-:Y:S05]  /*7cb0*/  BRA `(.L_x_165) ;  /* 0xffffffbc00e87947 */ /* 0x000fea000383ffff */
.L_x_72:
[----:B------:R-:W-:-:S07]  /*7cc0*/  MOV R0, UR6 ;  /* 0x0000000600007c02 */ /* 0x000fce0008000f00 */
.L_x_166:
[----:B-1----:R1:W2:Y:S02]  /*7cd0*/  SYNCS.PHASECHK.TRANS64.TRYWAIT P0, [R0+URZ], R3 ;  /* 0x00000003000075a7 */ /* 0x0022a400080011ff */
[----:B--2---:R-:W-:Y:S05]  /*7ce0*/  @!P0 NANOSLEEP.SYNCS 0x989680 ;  /* 0x009896800000895d */ /* 0x004fea0003900000 */
[----:B------:R-:W2:Y:S02]  /*7cf0*/  @!P0 SYNCS.PHASECHK.TRANS64 P0, [R0+URZ], R3 ;  /* 0x00000003000085a7 */ /* 0x000ea400080010ff */
[----:B--2---:R-:W-:Y:S05]  /*7d00*/  @!P0 BRA `(.L_x_166) ;  /* 0xfffffffc00f08947 */ /* 0x004fea000383ffff */
[----:B------:R-:W-:Y:S05]  /*7d10*/  BRA `(.L_x_167) ;  /* 0xffffffbc00f47947 */ /* 0x000fea000383ffff */
.L_x_73:
[----:B-1----:R-:W-:-:S07]  /*7d20*/  MOV R0, UR7 ;  /* 0x0000000700007c02 */ /* 0x002fce0008000f00 */
.L_x_168:
[----:B-1----:R1:W2:Y:S02]  /*7d30*/  SYNCS.PHASECHK.TRANS64.TRYWAIT P0, [R0+URZ], R2 ;  /* 0x00000002000075a7 */ /* 0x0022a400080011ff */
[----:B--2---:R-:W-:Y:S05]  /*7d40*/  @!P0 NANOSLEEP.SYNCS 0x989680 ;  /* 0x009896800000895d */ /* 0x004fea0003900000 */
[----:B------:R-:W2:Y:S02]  /*7d50*/  @!P0 SYNCS.PHASECHK.TRANS64 P0, [R0+URZ], R2 ;  /* 0x00000002000085a7 */ /* 0x000ea400080010ff */
[----:B--2---:R-:W-:Y:S05]  /*7d60*/  @!P0 BRA `(.L_x_168) ;  /* 0xfffffffc00f08947 */ /* 0x004fea000383ffff */
[----:B------:R-:W-:Y:S05]  /*7d70*/  BRA `(.L_x_169) ;  /* 0xffffffc000007947 */ /* 0x000fea000383ffff */
.L_x_78:
[----:B--2---:R2:W3:Y:S02]  /*7d80*/  SYNCS.PHASECHK.TRANS64.TRYWAIT P0, [R0+URZ+0x110], R2 ;  /* 0x00011002000075a7 */ /* 0x0044e400080011ff */
[----:B---3--:R-:W-:Y:S05]  /*7d90*/  @!P0 NANOSLEEP.SYNCS 0x989680 ;  /* 0x009896800000895d */ /* 0x008fea0003900000 */
[----:B------:R-:W3:Y:S02]  /*7da0*/  @!P0 SYNCS.PHASECHK.TRANS64 P0, [R0+URZ+0x110], R2 ;  /* 0x00011002000085a7 */ /* 0x000ee400080010ff */
[----:B---3--:R-:W-:Y:S05]  /*7db0*/  @!P0 BRA `(.L_x_78) ;  /* 0xfffffffc00f08947 */ /* 0x008fea000383ffff */
[----:B------:R-:W-:Y:S05]  /*7dc0*/  BRA `(.L_x_170) ;  /* 0xffffffc000f87947 */ /* 0x000fea000383ffff */
.L_x_81:
[----:B------:R-:W-:Y:S07]  /*7dd0*/  MOV R0, UR7 ;  /* 0x0000000700007c02 */ /* 0x000fee0008000f00 */
.L_x_171:
[----:B--2---:R2:W3:Y:S02]  /*7de0*/  SYNCS.PHASECHK.TRANS64.TRYWAIT P0, [R0+URZ+0x108], R2 ;  /* 0x00010802000075a7 */ /* 0x0044e400080011ff */
[----:B---3--:R-:W-:Y:S05]  /*7df0*/  @!P0 NANOSLEEP.SYNCS 0x989680 ;  /* 0x009896800000895d */ /* 0x008fea0003900000 */
[----:B------:R-:W3:Y:S02]  /*7e00*/  @!P0 SYNCS.PHASECHK.TRANS64 P0, [R0+URZ+0x108], R2 ;  /* 0x00010802000085a7 */ /* 0x000ee400080010ff */
[----:B---3--:R-:W-:Y:S05]  /*7e10*/  @!P0 BRA `(.L_x_171) ;  /* 0xfffffffc00f08947 */ /* 0x008fea000383ffff */
[----:B------:R-:W-:Y:S05]  /*7e20*/  BRA `(.L_x_80) ;  /* 0xffffffc400d87947 */ /* 0x000fea000383ffff */
.L_x_84:
[----:B------:R-:W-:Y:S07]  /*7e30*/  MOV R0, UR15 ;  /* 0x0000000f00007c02 */ /* 0x000fee0008000f00 */
.L_x_172:
[----:B-1----:R1:W2:Y:S02]  /*7e40*/  SYNCS.PHASECHK.TRANS64.TRYWAIT P0, [R0+URZ+0xe8], R9 ;  /* 0x0000e809000075a7 */ /* 0x0022a400080011ff */
[----:B--2---:R-:W-:Y:S05]  /*7e50*/  @!P0 NANOSLEEP.SYNCS 0x989680 ;  /* 0x009896800000895d */ /* 0x004fea0003900000 */
[----:B------:R-:W2:Y:S02]  /*7e60*/  @!P0 SYNCS.PHASECHK.TRANS64 P0, [R0+URZ+0xe8], R9 ;  /* 0x0000e809000085a7 */ /* 0x000ea400080010ff */
[----:B--2---:R-:W-:Y:S05]  /*7e70*/  @!P0 BRA `(.L_x_172) ;  /* 0xfffffffc00f08947 */ /* 0x004fea000383ffff */
[----:B------:R-:W-:Y:S05]  /*7e80*/  BRA `(.L_x_173) ;  /* 0xffffffc800507947 */ /* 0x000fea000383ffff */
.L_x_85:
[----:B------:R-:W-:Y:S07]  /*7e90*/  MOV R0, UR13 ;  /* 0x0000000d00007c02 */ /* 0x000fee0008000f00 */
.L_x_174:
[----:B-1----:R1:W2:Y:S02]  /*7ea0*/  SYNCS.PHASECHK.TRANS64.TRYWAIT P0, [R0+URZ+0xe8], R20 ;  /* 0x0000e814000075a7 */ /* 0x0022a400080011ff */
[----:B--2---:R-:W-:Y:S05]  /*7eb0*/  @!P0 NANOSLEEP.SYNCS 0x989680 ;  /* 0x009896800000895d */ /* 0x004fea0003900000 */
[----:B------:R-:W2:Y:S02]  /*7ec0*/  @!P0 SYNCS.PHASECHK.TRANS64 P0, [R0+URZ+0xe8], R20 ;  /* 0x0000e814000085a7 */ /* 0x000ea400080010ff */
[----:B--2---:R-:W-:Y:S05]  /*7ed0*/  @!P0 BRA `(.L_x_174) ;  /* 0xfffffffc00f08947 */ /* 0x004fea000383ffff */
[----:B------:R-:W-:Y:S05]  /*7ee0*/  BRA `(.L_x_175) ;  /* 0xffffffc800f07947 */ /* 0x000fea000383ffff */
.L_x_87:
[----:B------:R-:W-:-:S07]  /*7ef0*/  MOV R0, UR4 ;  /* 0x0000000400007c02 */ /* 0x000fce0008000f00 */
.L_x_176:
[----:B-1----:R1:W3:Y:S02]  /*7f00*/  SYNCS.PHASECHK.TRANS64.TRYWAIT P0, [R0+URZ], R2 ;  /* 0x00000002000075a7 */ /* 0x0022e400080011ff */
[----:B---3--:R-:W-:Y:S05]  /*7f10*/  @!P0 NANOSLEEP.SYNCS 0x989680 ;  /* 0x009896800000895d */ /* 0x008fea0003900000 */
[----:B------:R-:W3:Y:S02]  /*7f20*/  @!P0 SYNCS.PHASECHK.TRANS64 P0, [R0+URZ], R2 ;  /* 0x00000002000085a7 */ /* 0x000ee400080010ff */
[----:B---3--:R-:W-:Y:S05]  /*7f30*/  @!P0 BRA `(.L_x_176) ;  /* 0xfffffffc00f08947 */ /* 0x008fea000383ffff */
[----:B------:R-:W-:Y:S05]  /*7f40*/  BRA `(.L_x_177) ;  /* 0xffffffcc007c7947 */ /* 0x000fea000383ffff */
.L_x_88:
[----:B------:R-:W-:-:S07]  /*7f50*/  MOV R0, UR4 ;  /* 0x0000000400007c02 */ /* 0x000fce0008000f00 */
.L_x_178:
[----:B-1----:R1:W3:Y:S02]  /*7f60*/  SYNCS.PHASECHK.TRANS64.TRYWAIT P0, [R0+URZ], R2 ;  /* 0x00000002000075a7 */ /* 0x0022e400080011ff */
[----:B---3--:R-:W-:Y:S05]  /*7f70*/  @!P0 NANOSLEEP.SYNCS 0x989680 ;  /* 0x009896800000895d */ /* 0x008fea0003900000 */
[----:B------:R-:W3:Y:S02]  /*7f80*/  @!P0 SYNCS.PHASECHK.TRANS64 P0, [R0+URZ], R2 ;  /* 0x00000002000085a7 */ /* 0x000ee400080010ff */
[----:B---3--:R-:W-:Y:S05]  /*7f90*/  @!P0 BRA `(.L_x_178) ;  /* 0xfffffffc00f08947 */ /* 0x008fea000383ffff */
[----:B------:R-:W-:Y:S05]  /*7fa0*/  BRA `(.L_x_179) ;  /* 0xffffffcc00887947 */ /* 0x000fea000383ffff */
.L_x_90:
[----:B--2---:R2:W4:Y:S02]  /*7fb0*/  SYNCS.PHASECHK.TRANS64.TRYWAIT P0, [R0+URZ+0x110], R2 ;  /* 0x00011002000075a7 */ /* 0x00452400080011ff */
[----:B----4-:R-:W-:Y:S05]  /*7fc0*/  @!P0 NANOSLEEP.SYNCS 0x989680 ;  /* 0x009896800000895d */ /* 0x010fea0003900000 */
[----:B------:R-:W4:Y:S02]  /*7fd0*/  @!P0 SYNCS.PHASECHK.TRANS64 P0, [R0+URZ+0x110], R2 ;  /* 0x00011002000085a7 */ /* 0x000f2400080010ff */
[----:B----4-:R-:W-:Y:S05]  /*7fe0*/  @!P0 BRA `(.L_x_90) ;  /* 0xfffffffc00f08947 */ /* 0x010fea000383ffff */
[----:B------:R-:W-:Y:S05]  /*7ff0*/  BRA `(.L_x_180) ;  /* 0xffffffd000787947 */ /* 0x000fea000383ffff */
.L_x_100:
[----:B-1----:R1:W3:Y:S02]  /*8000*/  SYNCS.PHASECHK.TRANS64.TRYWAIT P1, [R2+URZ+0xd0], R4 ;  /* 0x0000d004020075a7 */ /* 0x0022e400080211ff */
[----:B---3--:R-:W-:Y:S05]  /*8010*/  @!P1 NANOSLEEP.SYNCS 0x989680 ;  /* 0x009896800000995d */ /* 0x008fea0003900000 */
[----:B------:R-:W3:Y:S02]  /*8020*/  @!P1 SYNCS.PHASECHK.TRANS64 P1, [R2+URZ+0xd0], R4 ;  /* 0x0000d004020095a7 */ /* 0x000ee400080210ff */
[----:B---3--:R-:W-:Y:S05]  /*8030*/  @!P1 BRA `(.L_x_100) ;  /* 0xfffffffc00f09947 */ /* 0x008fea000383ffff */
[----:B------:R-:W-:Y:S05]  /*8040*/  BRA `(.L_x_99) ;  /* 0xffffffdc00787947 */ /* 0x000fea000383ffff */
.L_x_102:
[----:B-1----:R1:W2:Y:S02]  /*8050*/  SYNCS.PHASECHK.TRANS64.TRYWAIT P0, [R44+URZ+0x130], R3 ;  /* 0x000130032c0075a7 */ /* 0x0022a400080011ff */
[----:B--2---:R-:W-:Y:S05]  /*8060*/  @!P0 NANOSLEEP.SYNCS 0x989680 ;  /* 0x009896800000895d */ /* 0x004fea0003900000 */
[----:B------:R-:W2:Y:S02]  /*8070*/  @!P0 SYNCS.PHASECHK.TRANS64 P0, [R44+URZ+0x130], R3 ;  /* 0x000130032c0085a7 */ /* 0x000ea400080010ff */
[----:B--2---:R-:W-:Y:S05]  /*8080*/  @!P0 BRA `(.L_x_102) ;  /* 0xfffffffc00f08947 */ /* 0x004fea000383ffff */
[----:B------:R-:W-:Y:S05]  /*8090*/  BRA `(.L_x_101) ;  /* 0xffffffdc00c87947 */ /* 0x000fea000383ffff */
.L_x_113:
[----:B-1----:R1:W2:Y:S02]  /*80a0*/  SYNCS.PHASECHK.TRANS64.TRYWAIT P0, [R2+URZ+0xd0], R45 ;  /* 0x0000d02d020075a7 */ /* 0x0022a400080011ff */
[----:B--2---:R-:W-:Y:S05]  /*80b0*/  @!P0 NANOSLEEP.SYNCS 0x989680 ;  /* 0x009896800000895d */ /* 0x004fea0003900000 */
[----:B------:R-:W2:Y:S02]  /*80c0*/  @!P0 SYNCS.PHASECHK.TRANS64 P0, [R2+URZ+0xd0], R45 ;  /* 0x0000d02d020085a7 */ /* 0x000ea400080010ff */
[----:B--2---:R-:W-:Y:S05]  /*80d0*/  @!P0 BRA `(.L_x_113) ;  /* 0xfffffffc00f08947 */ /* 0x004fea000383ffff */
[----:B------:R-:W-:Y:S05]  /*80e0*/  BRA `(.L_x_112) ;  /* 0xffffffe400d87947 */ /* 0x000fea000383ffff */
        .weak           $__internal_0_$__cuda_sm10x_tcgen05_guardrail_trap_col_being_dealloced_not_returned_by_alloc
        .type           $__internal_0_$__cuda_sm10x_tcgen05_guardrail_trap_col_being_dealloced_not_returned_by_alloc,@function
        .size           $__internal_0_$__cuda_sm10x_tcgen05_guardrail_trap_col_being_dealloced_not_returned_by_alloc,($__internal_1_$__cuda_sm10x_tcgen05_guardrail_trap_phase_invalid_during_alloc - $__internal_0_$__cuda_sm10x_tcgen05_guardrail_trap_col_being_dealloced_not_returned_by_alloc)
$__internal_0_$__cuda_sm10x_tcgen05_guardrail_trap_col_being_dealloced_not_returned_by_alloc:
[----:B------:R-:W-:Y:S05]  /*80f0*/  BPT.TRAP 0x1 ;  /* 0x000000040000795c */ /* 0x000fea0000300000 */
[----:B------:R-:W-:-:S04]  /*8100*/  HFMA2 R3, -RZ, RZ, 0, 0 ;  /* 0x00000000ff037431 */ /* 0x000fc800000001ff */
[----:B------:R-:W-:Y:S05]  /*8110*/  RET.REL.NODEC R2 `(_ZN7cutlass13device_kernelINS_4gemm6kernel13GemmUniversalIN4cute5tupleIJiiiiEEENS1_10collective13CollectiveMmaINS1_35MainloopSm100TmaUmmaWarpSpecializedILi13ELi2ELi4ENS5_IJNS4_1CILi1EEESB_SB_EEEEENS5_IJNSA_ILi64EEESE_SE_EEENS_6half_tENS5_IJSB_llEEESG_NS5_IJlSB_lEEENS4_8TiledMMAINS4_8MMA_AtomIJNS4_20SM100_MMA_F16BF16_SSISG_SG_fLi64ELi64ELNS4_4UMMA5MajorE1ELSN_0ELNSM_7ScaleInE0ELSO_0EEEEEENS4_6LayoutISC_NS5_IJNSA_ILi0EEESS_SS_EEEEENS5_IJNS4_10UnderscoreESV_SV_EEEEENS4_13SM90_TMA_LOADENS4_14ComposedLayoutINS4_7SwizzleILi3ELi4ELi3EEENS4_18smem_ptr_flag_bitsILi16EEENSR_INS5_IJSE_NSA_ILi8EEEEEENS5_IJSB_SE_EEEEEEEvNS4_8identityESY_NSZ_IS11_S13_NSR_INS5_IJS14_SE_EEENS5_IJSE_SB_EEEEEEEvS19_EENS_8epilogue10collective18CollectiveEpilogueINS1F_23Sm100TmaWarpSpecializedILi3ELi2ELi16ELb1ELb0EEEJSF_NS5_IJNSR_ISE_SB_EENSR_INSA_ILi32EEESB_EEEEESG_SI_SG_SI_NS1F_6fusion15FusionCallbacksIS1J_NS1O_17LinearCombinationISG_fSG_fLNS_15FloatRoundStyleE2EEESF_S1N_JEEENS4_5SM1004TMEM4LOAD26SM100_TMEM_LOAD_16dp256b4xESY_NSZ_INS10_ILi2ELi4ELi3EEES13_NSR_INS5_IJS14_S1L_EEENS5_IJS1L_SB_EEEEEEENS4_17SM75_U32x4_LDSM_NENS4_14SM90_TMA_STOREES22_NS4_17SM90_U32x4_STSM_NENS4_39AutoVectorizingCopyWithAssumedAlignmentILi128EEEEEEvvEEEEvNT_6ParamsE) ;  /* 0xffffff7c02b87950 */ /* 0x000fea0003c3ffff */
        .weak           $__internal_1_$__cuda_sm10x_tcgen05_guardrail_trap_phase_invalid_during_alloc
        .type           $__internal_1_$__cuda_sm10x_tcgen05_guardrail_trap_phase_invalid_during_alloc,@function
        .size           $__internal_1_$__cuda_sm10x_tcgen05_guardrail_trap_phase_invalid_during_alloc,($__internal_2_$__cuda_sm10x_tcgen05_guardrail_trap_unallocated_columns_being_dealloced - $__internal_1_$__cuda_sm10x_tcgen05_guardrail_trap_phase_invalid_during_alloc)
$__internal_1_$__cuda_sm10x_tcgen05_guardrail_trap_phase_invalid_during_alloc:
[----:B------:R-:W-:Y:S05]  /*8120*/  BPT.TRAP 0x1 ;  /* 0x000000040000795c */ /* 0x000fea0000300000 */
[----:B------:R-:W-:-:S04]  /*8130*/  MOV R3, 0x0 ;  /* 0x0000000000037802 */ /* 0x000fc80000000f00 */
[----:B------:R-:W-:Y:S05]  /*8140*/  RET.REL.NODEC R2 `(_ZN7cutlass13device_kernelINS_4gemm6kernel13GemmUniversalIN4cute5tupleIJiiiiEEENS1_10collective13CollectiveMmaINS1_35MainloopSm100TmaUmmaWarpSpecializedILi13ELi2ELi4ENS5_IJNS4_1CILi1EEESB_SB_EEEEENS5_IJNSA_ILi64EEESE_SE_EEENS_6half_tENS5_IJSB_llEEESG_NS5_IJlSB_lEEENS4_8TiledMMAINS4_8MMA_AtomIJNS4_20SM100_MMA_F16BF16_SSISG_SG_fLi64ELi64ELNS4_4UMMA5MajorE1ELSN_0ELNSM_7ScaleInE0ELSO_0EEEEEENS4_6LayoutISC_NS5_IJNSA_ILi0EEESS_SS_EEEEENS5_IJNS4_10UnderscoreESV_SV_EEEEENS4_13SM90_TMA_LOADENS4_14ComposedLayoutINS4_7SwizzleILi3ELi4ELi3EEENS4_18smem_ptr_flag_bitsILi16EEENSR_INS5_IJSE_NSA_ILi8EEEEEENS5_IJSB_SE_EEEEEEEvNS4_8identityESY_NSZ_IS11_S13_NSR_INS5_IJS14_SE_EEENS5_IJSE_SB_EEEEEEEvS19_EENS_8epilogue10collective18CollectiveEpilogueINS1F_23Sm100TmaWarpSpecializedILi3ELi2ELi16ELb1ELb0EEEJSF_NS5_IJNSR_ISE_SB_EENSR_INSA_ILi32EEESB_EEEEESG_SI_SG_SI_NS1F_6fusion15FusionCallbacksIS1J_NS1O_17LinearCombinationISG_fSG_fLNS_15FloatRoundStyleE2EEESF_S1N_JEEENS4_5SM1004TMEM4LOAD26SM100_TMEM_LOAD_16dp256b4xESY_NSZ_INS10_ILi2ELi4ELi3EEES13_NSR_INS5_IJS14_S1L_EEENS5_IJS1L_SB_EEEEEEENS4_17SM75_U32x4_LDSM_NENS4_14SM90_TMA_STOREES22_NS4_17SM90_U32x4_STSM_NENS4_39AutoVectorizingCopyWithAssumedAlignmentILi128EEEEEEvvEEEEvNT_6ParamsE) ;  /* 0xffffff7c02ac7950 */ /* 0x000fea0003c3ffff */
        .weak           $__internal_2_$__cuda_sm10x_tcgen05_guardrail_trap_unallocated_columns_being_dealloced
        .type           $__internal_2_$__cuda_sm10x_tcgen05_guardrail_trap_unallocated_columns_being_dealloced,@function
        .size           $__internal_2_$__cuda_sm10x_tcgen05_guardrail_trap_unallocated_columns_being_dealloced,(.L_x_182 - $__internal_2_$__cuda_sm10x_tcgen05_guardrail_trap_unallocated_columns_being_dealloced)
$__internal_2_$__cuda_sm10x_tcgen05_guardrail_trap_unallocated_columns_being_dealloced:
[----:B------:R-:W-:Y:S05]  /*8150*/  BPT.TRAP 0x1 ;  /* 0x000000040000795c */ /* 0x000fea0000300000 */
[----:B------:R-:W-:-:S04]  /*8160*/  HFMA2 R3, -RZ, RZ, 0, 0 ;  /* 0x00000000ff037431 */ /* 0x000fc800000001ff */
[----:B------:R-:W-:Y:S05]  /*8170*/  RET.REL.NODEC R2 `(_ZN7cutlass13device_kernelINS_4gemm6kernel13GemmUniversalIN4cute5tupleIJiiiiEEENS1_10collective13CollectiveMmaINS1_35MainloopSm100TmaUmmaWarpSpecializedILi13ELi2ELi4ENS5_IJNS4_1CILi1EEESB_SB_EEEEENS5_IJNSA_ILi64EEESE_SE_EEENS_6half_tENS5_IJSB_llEEESG_NS5_IJlSB_lEEENS4_8TiledMMAINS4_8MMA_AtomIJNS4_20SM100_MMA_F16BF16_SSISG_SG_fLi64ELi64ELNS4_4UMMA5MajorE1ELSN_0ELNSM_7ScaleInE0ELSO_0EEEEEENS4_6LayoutISC_NS5_IJNSA_ILi0EEESS_SS_EEEEENS5_IJNS4_10UnderscoreESV_SV_EEEEENS4_13SM90_TMA_LOADENS4_14ComposedLayoutINS4_7SwizzleILi3ELi4ELi3EEENS4_18smem_ptr_flag_bitsILi16EEENSR_INS5_IJSE_NSA_ILi8EEEEEENS5_IJSB_SE_EEEEEEEvNS4_8identityESY_NSZ_IS11_S13_NSR_INS5_IJS14_SE_EEENS5_IJSE_SB_EEEEEEEvS19_EENS_8epilogue10collective18CollectiveEpilogueINS1F_23Sm100TmaWarpSpecializedILi3ELi2ELi16ELb1ELb0EEEJSF_NS5_IJNSR_ISE_SB_EENSR_INSA_ILi32EEESB_EEEEESG_SI_SG_SI_NS1F_6fusion15FusionCallbacksIS1J_NS1O_17LinearCombinationISG_fSG_fLNS_15FloatRoundStyleE2EEESF_S1N_JEEENS4_5SM1004TMEM4LOAD26SM100_TMEM_LOAD_16dp256b4xESY_NSZ_INS10_ILi2ELi4ELi3EEES13_NSR_INS5_IJS14_S1L_EEENS5_IJS1L_SB_EEEEEEENS4_17SM75_U32x4_LDSM_NENS4_14SM90_TMA_STOREES22_NS4_17SM90_U32x4_STSM_NENS4_39AutoVectorizingCopyWithAssumedAlignmentILi128EEEEEEvvEEEEvNT_6ParamsE) ;  /* 0xffffff7c02a07950 */ /* 0x000fea0003c3ffff */
.L_x_181:
[----:B------:R-:W-:-:S00]  /*8180*/  BRA `(.L_x_181) ;  /* 0xfffffffc00fc7947 */ /* 0x000fc0000383ffff */
[----:B------:R-:W-:-:S00]  /*8190*/  NOP ;  /* 0x0000000000007918 */ /* 0x000fc00000000000 */
        /* <DEDUP_REMOVED lines=14> */
.L_x_182:


//--------------------- .nv.global.init           --------------------------
	.section	.nv.global.init,"aw",@progbits
.nv.global.init:
	.type		$str$27,@object
	.size		$str$27,($str$28 - $str$27)
$str$27:
        /*0000*/ 	.byte	0x28, 0x61, 0x64, 0x64, 0x72, 0x65, 0x73, 0x73, 0x20, 0x26, 0x20, 0x6d, 0x61, 0x73, 0x6b, 0x29
        /*0010*/ 	.byte	0x20, 0x3d, 0x3d, 0x20, 0x30, 0x00
	.type		$str$28,@object
	.size		$str$28,($str$26 - $str$28)
$str$28:
        /*0016*/ 	.byte	0x2f, 0x74, 0x6d, 0x70, 0x2f, 0x63, 0x75, 0x74, 0x6c, 0x61, 0x73, 0x73, 0x5f, 0x73, 0x77, 0x65
        /*0026*/ 	.byte	0x65, 0x70, 0x5f, 0x73, 0x72, 0x63, 0x2f, 0x69, 0x6e, 0x63, 0x6c, 0x75, 0x64, 0x65, 0x2f, 0x63
        /*0036*/ 	.byte	0x75, 0x74, 0x65, 0x2f, 0x70, 0x6f, 0x69, 0x6e, 0x74, 0x65, 0x72, 0x5f, 0x66, 0x6c, 0x61, 0x67
        /*0046*/ 	.byte	0x67, 0x65, 0x64, 0x2e, 0x68, 0x70, 0x70, 0x00
	.type		$str$26,@object
	.size		$str$26,($str$25 - $str$26)
$str$26:
        /*004e*/ 	.byte	0x2f, 0x74, 0x6d, 0x70, 0x2f, 0x63, 0x75, 0x74, 0x6c, 0x61, 0x73, 0x73, 0x5f, 0x73, 0x77, 0x65
        /*005e*/ 	.byte	0x65, 0x70, 0x5f, 0x73, 0x72, 0x63, 0x2f, 0x69, 0x6e, 0x63, 0x6c, 0x75, 0x64, 0x65, 0x2f, 0x63
        /*006e*/ 	.byte	0x75, 0x74, 0x65, 0x2f, 0x61, 0x74, 0x6f, 0x6d, 0x2f, 0x63, 0x6f, 0x70, 0x79, 0x5f, 0x74, 0x72
        /*007e*/ 	.byte	0x61, 0x69, 0x74, 0x73, 0x5f, 0x73, 0x6d, 0x31, 0x30, 0x30, 0x2e, 0x68, 0x70, 0x70, 0x00
	.type		$str$25,@object
	.size		$str$25,(__unnamed_1 - $str$25)
$str$25:
        /*008d*/ 	.byte	0x28, 0x28, 0x75, 0x69, 0x6e, 0x74, 0x33, 0x32, 0x5f, 0x74, 0x28, 0x74, 0x68, 0x72, 0x65, 0x61
        /*009d*/ 	.byte	0x64, 0x49, 0x64, 0x78, 0x2e, 0x78, 0x29, 0x20, 0x2f, 0x20, 0x33, 0x32, 0x29, 0x20, 0x25, 0x20
        /*00ad*/ 	.byte	0x34, 0x29, 0x20, 0x3d, 0x3d, 0x20, 0x28, 0x28, 0x28, 0x74, 0x6d, 0x65, 0x6d, 0x5f, 0x61, 0x64
        /*00bd*/ 	.byte	0x64, 0x72, 0x20, 0x3e, 0x3e, 0x20, 0x31, 0x36, 0x29, 0x20, 0x2f, 0x20, 0x33, 0x32, 0x29, 0x20
        /*00cd*/ 	.byte	0x25, 0x20, 0x34, 0x29, 0x00
	.type		__unnamed_1,@object
	.size		__unnamed_1,(__unnamed_2 - __unnamed_1)
__unnamed_1:
        /*00d2*/ 	.byte	0x61, 0x75, 0x74, 0x6f, 0x20, 0x63, 0x75, 0x74, 0x65, 0x3a, 0x3a, 0x61, 0x73, 0x5f, 0x70, 0x6f
        /* <DEDUP_REMOVED lines=24> */
        /*0262*/ 	.byte	0x3e, 0x3e, 0x3e, 0x5d, 0x00
	.type		__unnamed_2,@object
	.size		__unnamed_2,(.L_2 - __unnamed_2)
__unnamed_2:
        /* <DEDUP_REMOVED lines=46> */
.L_2:


//--------------------- .nv.shared._ZN7cutlass13device_kernelINS_4gemm6kernel13GemmUniversalIN4cute5tupleIJiiiiEEENS1_10collective13CollectiveMmaINS1_35MainloopSm100TmaUmmaWarpSpecializedILi13ELi2ELi4ENS5_IJNS4_1CILi1EEESB_SB_EEEEENS5_IJNSA_ILi64EEESE_SE_EEENS_6half_tENS5_IJSB_llEEESG_NS5_IJlSB_lEEENS4_8TiledMMAINS4_8MMA_AtomIJNS4_20SM100_MMA_F16BF16_SSISG_SG_fLi64ELi64ELNS4_4UMMA5MajorE1ELSN_0ELNSM_7ScaleInE0ELSO_0EEEEEENS4_6LayoutISC_NS5_IJNSA_ILi0EEESS_SS_EEEEENS5_IJNS4_10UnderscoreESV_SV_EEEEENS4_13SM90_TMA_LOADENS4_14ComposedLayoutINS4_7SwizzleILi3ELi4ELi3EEENS4_18smem_ptr_flag_bitsILi16EEENSR_INS5_IJSE_NSA_ILi8EEEEEENS5_IJSB_SE_EEEEEEEvNS4_8identityESY_NSZ_IS11_S13_NSR_INS5_IJS14_SE_EEENS5_IJSE_SB_EEEEEEEvS19_EENS_8epilogue10collective18CollectiveEpilogueINS1F_23Sm100TmaWarpSpecializedILi3ELi2ELi16ELb1ELb0EEEJSF_NS5_IJNSR_ISE_SB_EENSR_INSA_ILi32EEESB_EEEEESG_SI_SG_SI_NS1F_6fusion15FusionCallbacksIS1J_NS1O_17LinearCombinationISG_fSG_fLNS_15FloatRoundStyleE2EEESF_S1N_JEEENS4_5SM1004TMEM4LOAD26SM100_TMEM_LOAD_16dp256b4xESY_NSZ_INS10_ILi2ELi4ELi3EEES13_NSR_INS5_IJS14_S1L_EEENS5_IJS1L_SB_EEEEEEENS4_17SM75_U32x4_LDSM_NENS4_14SM90_TMA_STOREES22_NS4_17SM90_U32x4_STSM_NENS4_39AutoVectorizingCopyWithAssumedAlignmentILi128EEEEEEvvEEEEvNT_6ParamsE --------------------------
	.section	.nv.shared._ZN7cutlass13device_kernelINS_4gemm6kernel13GemmUniversalIN4cute5tupleIJiiiiEEENS1_10collective13CollectiveMmaINS1_35MainloopSm100TmaUmmaWarpSpecializedILi13ELi2ELi4ENS5_IJNS4_1CILi1EEESB_SB_EEEEENS5_IJNSA_ILi64EEESE_SE_EEENS_6half_tENS5_IJSB_llEEESG_NS5_IJlSB_lEEENS4_8TiledMMAINS4_8MMA_AtomIJNS4_20SM100_MMA_F16BF16_SSISG_SG_fLi64ELi64ELNS4_4UMMA5MajorE1ELSN_0ELNSM_7ScaleInE0ELSO_0EEEEEENS4_6LayoutISC_NS5_IJNSA_ILi0EEESS_SS_EEEEENS5_IJNS4_10UnderscoreESV_SV_EEEEENS4_13SM90_TMA_LOADENS4_14ComposedLayoutINS4_7SwizzleILi3ELi4ELi3EEENS4_18smem_ptr_flag_bitsILi16EEENSR_INS5_IJSE_NSA_ILi8EEEEEENS5_IJSB_SE_EEEEEEEvNS4_8identityESY_NSZ_IS11_S13_NSR_INS5_IJS14_SE_EEENS5_IJSE_SB_EEEEEEEvS19_EENS_8epilogue10collective18CollectiveEpilogueINS1F_23Sm100TmaWarpSpecializedILi3ELi2ELi16ELb1ELb0EEEJSF_NS5_IJNSR_ISE_SB_EENSR_INSA_ILi32EEESB_EEEEESG_SI_SG_SI_NS1F_6fusion15FusionCallbacksIS1J_NS1O_17LinearCombinationISG_fSG_fLNS_15FloatRoundStyleE2EEESF_S1N_JEEENS4_5SM1004TMEM4LOAD26SM100_TMEM_LOAD_16dp256b4xESY_NSZ_INS10_ILi2ELi4ELi3EEES13_NSR_INS5_IJS14_S1L_EEENS5_IJS1L_SB_EEEEEEENS4_17SM75_U32x4_LDSM_NENS4_14SM90_TMA_STOREES22_NS4_17SM90_U32x4_STSM_NENS4_39AutoVectorizingCopyWithAssumedAlignmentILi128EEEEEEvvEEEEvNT_6ParamsE,"aw",@nobits
	.sectionflags	@""
	.align	16
	.zero		1024


//--------------------- .nv.shared.reserved.0     --------------------------
	.section	.nv.shared.reserved.0,"aw",@nobits
	.weak		__nv_reservedSMEM_offset_0_alias
	.size		__nv_reservedSMEM_offset_0_alias, 0, 64
	.other		__nv_reservedSMEM_offset_0_alias,@"STO_CUDA_RESERVED_SHARED STV_DEFAULT"
__nv_reservedSMEM_offset_0_alias:
	.zero		0
.nv.shared.reserved.0:
	.zero		64
	.weak		__nv_reservedSMEM_tcgen05_partition
	.type		__nv_reservedSMEM_tcgen05_partition,@object
	.size		__nv_reservedSMEM_tcgen05_partition,(.L_0 - __nv_reservedSMEM_tcgen05_partition)
__nv_reservedSMEM_tcgen05_partition:
	.zero		32
.L_0:


//--------------------- .nv.global                --------------------------
	.section	.nv.global,"aw",@nobits
.nv.global:
	.type		_ZN40_INTERNAL_dfa74ab8_4_k_cu_cf061796_320624cute1_E,@object
	.size		_ZN40_INTERNAL_dfa74ab8_4_k_cu_cf061796_320624cute1_E,(_ZN40_INTERNAL_dfa74ab8_4_k_cu_cf061796_320624cuda3std3__45__cpo6cbeginE - _ZN40_INTERNAL_dfa74ab8_4_k_cu_cf061796_320624cute1_E)
_ZN40_INTERNAL_dfa74ab8_4_k_cu_cf061796_320624cute1_E:
	.zero		1
	.type		_ZN40_INTERNAL_dfa74ab8_4_k_cu_cf061796_320624cuda3std3__45__cpo6cbeginE,@object
	.size		_ZN40_INTERNAL_dfa74ab8_4_k_cu_cf061796_320624cuda3std3__45__cpo6cbeginE,(_ZN40_INTERNAL_dfa74ab8_4_k_cu_cf061796_320624cuda3std3__48in_placeE - _ZN40_INTERNAL_dfa74ab8_4_k_cu_cf061796_320624cuda3std3__45__cpo6cbeginE)
_ZN40_INTERNAL_dfa74ab8_4_k_cu_cf061796_320624cuda3std3__45__cpo6cbeginE:
	.zero		1
	.type		_ZN40_INTERNAL_dfa74ab8_4_k_cu_cf061796_320624cuda3std3__48in_placeE,@object
	.size		_ZN40_INTERNAL_dfa74ab8_4_k_cu_cf061796_320624cuda3std3__48in_placeE,(_ZN40_INTERNAL_dfa74ab8_4_k_cu_cf061796_320624cuda3std6ranges3__45__cpo9iter_moveE - _ZN40_INTERNAL_dfa74ab8_4_k_cu_cf061796_320624cuda3std3__48in_placeE)
_ZN40_INTERNAL_dfa74ab8_4_k_cu_cf061796_320624cuda3std3__48in_placeE:
	.zero		1
	.type		_ZN40_INTERNAL_dfa74ab8_4_k_cu_cf061796_320624cuda3std6ranges3__45__cpo9iter_moveE,@object
	.size		_ZN40_INTERNAL_dfa74ab8_4_k_cu_cf061796_320624cuda3std6ranges3__45__cpo9iter_moveE,(_ZN40_INTERNAL_dfa74ab8_4_k_cu_cf061796_320624cuda3std3__45__cpo5beginE - _ZN40_INTERNAL_dfa74ab8_4_k_cu_cf061796_320624cuda3std6ranges3__45__cpo9iter_moveE)
_ZN40_INTERNAL_dfa74ab8_4_k_cu_cf061796_320624cuda3std6ranges3__45__cpo9iter_moveE:
	.zero		1
	.type		_ZN40_INTERNAL_dfa74ab8_4_k_cu_cf061796_320624cuda3std3__45__cpo5beginE,@object
	.size		_ZN40_INTERNAL_dfa74ab8_4_k_cu_cf061796_320624cuda3std3__45__cpo5beginE,(_ZN40_INTERNAL_dfa74ab8_4_k_cu_cf061796_320624cuda3std3__442_GLOBAL__N__dfa74ab8_4_k_cu_cf061796_320626ignoreE - _ZN40_INTERNAL_dfa74ab8_4_k_cu_cf061796_320624cuda3std3__45__cpo5beginE)
_ZN40_INTERNAL_dfa74ab8_4_k_cu_cf061796_320624cuda3std3__45__cpo5beginE:
	.zero		1
	.type		_ZN40_INTERNAL_dfa74ab8_4_k_cu_cf061796_320624cuda3std3__442_GLOBAL__N__dfa74ab8_4_k_cu_cf061796_320626ignoreE,@object
	.size		_ZN40_INTERNAL_dfa74ab8_4_k_cu_cf061796_320624cuda3std3__442_GLOBAL__N__dfa74ab8_4_k_cu_cf061796_320626ignoreE,(_ZN40_INTERNAL_dfa74ab8_4_k_cu_cf061796_320624cute7productE - _ZN40_INTERNAL_dfa74ab8_4_k_cu_cf061796_320624cuda3std3__442_GLOBAL__N__dfa74ab8_4_k_cu_cf061796_320626ignoreE)
_ZN40_INTERNAL_dfa74ab8_4_k_cu_cf061796_320624cuda3std3__442_GLOBAL__N__dfa74ab8_4_k_cu_cf061796_320626ignoreE:
	.zero		1
	.type		_ZN40_INTERNAL_dfa74ab8_4_k_cu_cf061796_320624cute7productE,@object
	.size		_ZN40_INTERNAL_dfa74ab8_4_k_cu_cf061796_320624cute7productE,(_ZN40_INTERNAL_dfa74ab8_4_k_cu_cf061796_320624cuda3std3__45__cpo3endE - _ZN40_INTERNAL_dfa74ab8_4_k_cu_cf061796_320624cute7productE)
_ZN40_INTERNAL_dfa74ab8_4_k_cu_cf061796_320624cute7productE:
	.zero		1
	.type		_ZN40_INTERNAL_dfa74ab8_4_k_cu_cf061796_320624cuda3std3__45__cpo3endE,@object
	.size		_ZN40_INTERNAL_dfa74ab8_4_k_cu_cf061796_320624cuda3std3__45__cpo3endE,(_ZN40_INTERNAL_dfa74ab8_4_k_cu_cf061796_320624cuda3std3__419piecewise_constructE - _ZN40_INTERNAL_dfa74ab8_4_k_cu_cf061796_320624cuda3std3__45__cpo3endE)
_ZN40_INTERNAL_dfa74ab8_4_k_cu_cf061796_320624cuda3std3__45__cpo3endE:
	.zero		1
	.type		_ZN40_INTERNAL_dfa74ab8_4_k_cu_cf061796_320624cuda3std3__419piecewise_constructE,@object
	.size		_ZN40_INTERNAL_dfa74ab8_4_k_cu_cf061796_320624cuda3std3__419piecewise_constructE,(_ZN40_INTERNAL_dfa74ab8_4_k_cu_cf061796_320624cuda3std3__45__cpo4cendE - _ZN40_INTERNAL_dfa74ab8_4_k_cu_cf061796_320624cuda3std3__419piecewise_constructE)
_ZN40_INTERNAL_dfa74ab8_4_k_cu_cf061796_320624cuda3std3__419piecewise_constructE:
	.zero		1
	.type		_ZN40_INTERNAL_dfa74ab8_4_k_cu_cf061796_320624cuda3std3__45__cpo4cendE,@object
	.size		_ZN40_INTERNAL_dfa74ab8_4_k_cu_cf061796_320624cuda3std3__45__cpo4cendE,(_ZN40_INTERNAL_dfa74ab8_4_k_cu_cf061796_320624cuda3std6ranges3__45__cpo4swapE - _ZN40_INTERNAL_dfa74ab8_4_k_cu_cf061796_320624cuda3std3__45__cpo4cendE)
_ZN40_INTERNAL_dfa74ab8_4_k_cu_cf061796_320624cuda3std3__45__cpo4cendE:
	.zero		1
	.type		_ZN40_INTERNAL_dfa74ab8_4_k_cu_cf061796_320624cuda3std6ranges3__45__cpo4swapE,@object
	.size		_ZN40_INTERNAL_dfa74ab8_4_k_cu_cf061796_320624cuda3std6ranges3__45__cpo4swapE,(.L_10 - _ZN40_INTERNAL_dfa74ab8_4_k_cu_cf061796_320624cuda3std6ranges3__45__cpo4swapE)
_ZN40_INTERNAL_dfa74ab8_4_k_cu_cf061796_320624cuda3std6ranges3__45__cpo4swapE:
	.zero		1
.L_10:


//--------------------- .nv.constant0._ZN7cutlass13device_kernelINS_4gemm6kernel13GemmUniversalIN4cute5tupleIJiiiiEEENS1_10collective13CollectiveMmaINS1_35MainloopSm100TmaUmmaWarpSpecializedILi13ELi2ELi4ENS5_IJNS4_1CILi1EEESB_SB_EEEEENS5_IJNSA_ILi64EEESE_SE_EEENS_6half_tENS5_IJSB_llEEESG_NS5_IJlSB_lEEENS4_8TiledMMAINS4_8MMA_AtomIJNS4_20SM100_MMA_F16BF16_SSISG_SG_fLi64ELi64ELNS4_4UMMA5MajorE1ELSN_0ELNSM_7ScaleInE0ELSO_0EEEEEENS4_6LayoutISC_NS5_IJNSA_ILi0EEESS_SS_EEEEENS5_IJNS4_10UnderscoreESV_SV_EEEEENS4_13SM90_TMA_LOADENS4_14ComposedLayoutINS4_7SwizzleILi3ELi4ELi3EEENS4_18smem_ptr_flag_bitsILi16EEENSR_INS5_IJSE_NSA_ILi8EEEEEENS5_IJSB_SE_EEEEEEEvNS4_8identityESY_NSZ_IS11_S13_NSR_INS5_IJS14_SE_EEENS5_IJSE_SB_EEEEEEEvS19_EENS_8epilogue10collective18CollectiveEpilogueINS1F_23Sm100TmaWarpSpecializedILi3ELi2ELi16ELb1ELb0EEEJSF_NS5_IJNSR_ISE_SB_EENSR_INSA_ILi32EEESB_EEEEESG_SI_SG_SI_NS1F_6fusion15FusionCallbacksIS1J_NS1O_17LinearCombinationISG_fSG_fLNS_15FloatRoundStyleE2EEESF_S1N_JEEENS4_5SM1004TMEM4LOAD26SM100_TMEM_LOAD_16dp256b4xESY_NSZ_INS10_ILi2ELi4ELi3EEES13_NSR_INS5_IJS14_S1L_EEENS5_IJS1L_SB_EEEEEEENS4_17SM75_U32x4_LDSM_NENS4_14SM90_TMA_STOREES22_NS4_17SM90_U32x4_STSM_NENS4_39AutoVectorizingCopyWithAssumedAlignmentILi128EEEEEEvvEEEEvNT_6ParamsE --------------------------
	.section	.nv.constant0._ZN7cutlass13device_kernelINS_4gemm6kernel13GemmUniversalIN4cute5tupleIJiiiiEEENS1_10collective13CollectiveMmaINS1_35MainloopSm100TmaUmmaWarpSpecializedILi13ELi2ELi4ENS5_IJNS4_1CILi1EEESB_SB_EEEEENS5_IJNSA_ILi64EEESE_SE_EEENS_6half_tENS5_IJSB_llEEESG_NS5_IJlSB_lEEENS4_8TiledMMAINS4_8MMA_AtomIJNS4_20SM100_MMA_F16BF16_SSISG_SG_fLi64ELi64ELNS4_4UMMA5MajorE1ELSN_0ELNSM_7ScaleInE0ELSO_0EEEEEENS4_6LayoutISC_NS5_IJNSA_ILi0EEESS_SS_EEEEENS5_IJNS4_10UnderscoreESV_SV_EEEEENS4_13SM90_TMA_LOADENS4_14ComposedLayoutINS4_7SwizzleILi3ELi4ELi3EEENS4_18smem_ptr_flag_bitsILi16EEENSR_INS5_IJSE_NSA_ILi8EEEEEENS5_IJSB_SE_EEEEEEEvNS4_8identityESY_NSZ_IS11_S13_NSR_INS5_IJS14_SE_EEENS5_IJSE_SB_EEEEEEEvS19_EENS_8epilogue10collective18CollectiveEpilogueINS1F_23Sm100TmaWarpSpecializedILi3ELi2ELi16ELb1ELb0EEEJSF_NS5_IJNSR_ISE_SB_EENSR_INSA_ILi32EEESB_EEEEESG_SI_SG_SI_NS1F_6fusion15FusionCallbacksIS1J_NS1O_17LinearCombinationISG_fSG_fLNS_15FloatRoundStyleE2EEESF_S1N_JEEENS4_5SM1004TMEM4LOAD26SM100_TMEM_LOAD_16dp256b4xESY_NSZ_INS10_ILi2ELi4ELi3EEES13_NSR_INS5_IJS14_S1L_EEENS5_IJS1L_SB_EEEEEEENS4_17SM75_U32x4_LDSM_NENS4_14SM90_TMA_STOREES22_NS4_17SM90_U32x4_STSM_NENS4_39AutoVectorizingCopyWithAssumedAlignmentILi128EEEEEEvvEEEEvNT_6ParamsE,"a",@progbits
	.sectionflags	@""
	.align	4
.nv.constant0._ZN7cutlass13device_kernelINS_4gemm6kernel13GemmUniversalIN4cute5tupleIJiiiiEEENS1_10collective13CollectiveMmaINS1_35MainloopSm100TmaUmmaWarpSpecializedILi13ELi2ELi4ENS5_IJNS4_1CILi1EEESB_SB_EEEEENS5_IJNSA_ILi64EEESE_SE_EEENS_6half_tENS5_IJSB_llEEESG_NS5_IJlSB_lEEENS4_8TiledMMAINS4_8MMA_AtomIJNS4_20SM100_MMA_F16BF16_SSISG_SG_fLi64ELi64ELNS4_4UMMA5MajorE1ELSN_0ELNSM_7ScaleInE0ELSO_0EEEEEENS4_6LayoutISC_NS5_IJNSA_ILi0EEESS_SS_EEEEENS5_IJNS4_10UnderscoreESV_SV_EEEEENS4_13SM90_TMA_LOADENS4_14ComposedLayoutINS4_7SwizzleILi3ELi4ELi3EEENS4_18smem_ptr_flag_bitsILi16EEENSR_INS5_IJSE_NSA_ILi8EEEEEENS5_IJSB_SE_EEEEEEEvNS4_8identityESY_NSZ_IS11_S13_NSR_INS5_IJS14_SE_EEENS5_IJSE_SB_EEEEEEEvS19_EENS_8epilogue10collective18CollectiveEpilogueINS1F_23Sm100TmaWarpSpecializedILi3ELi2ELi16ELb1ELb0EEEJSF_NS5_IJNSR_ISE_SB_EENSR_INSA_ILi32EEESB_EEEEESG_SI_SG_SI_NS1F_6fusion15FusionCallbacksIS1J_NS1O_17LinearCombinationISG_fSG_fLNS_15FloatRoundStyleE2EEESF_S1N_JEEENS4_5SM1004TMEM4LOAD26SM100_TMEM_LOAD_16dp256b4xESY_NSZ_INS10_ILi2ELi4ELi3EEES13_NSR_INS5_IJS14_S1L_EEENS5_IJS1L_SB_EEEEEEENS4_17SM75_U32x4_LDSM_NENS4_14SM90_TMA_STOREES22_NS4_17SM90_U32x4_STSM_NENS4_39AutoVectorizingCopyWithAssumedAlignmentILi128EEEEEEvvEEEEvNT_6ParamsE:
	.zero		2944


//--------------------- SYMBOLS --------------------------

	.type		.nv.reservedSmem.offset0,@object
	.size		.nv.reservedSmem.offset0,0x4
	.type		.nv.reservedSmem.cap,@object
	.size		.nv.reservedSmem.cap,0x4
	.type		__assertfail,@function
